def gluon_wgmma(
    a_ptr,
    b_ptr,
    c_ptr,
    M,
    N,
    K,
    stride_am,
    stride_bk,
    stride_cm,
    BLOCK_M: gl.constexpr,
    BLOCK_N: gl.constexpr,
    BLOCK_K: gl.constexpr,
    DTYPE: gl.constexpr,
    A_LAYOUT: gl.constexpr,
    B_LAYOUT: gl.constexpr,
    C_LAYOUT: gl.constexpr,
    B_SHAPE: gl.constexpr,
    TRANS_B: gl.constexpr,
    NUM_BUFFERS: gl.constexpr,
    NUM_WARPS: gl.constexpr,
):
    a_desc = tma.make_tensor_descriptor(
        a_ptr, [M, K], [stride_am, 1], [BLOCK_M, BLOCK_K], A_LAYOUT
    )
    b_desc = tma.make_tensor_descriptor(
        b_ptr,
        [N, K] if TRANS_B else [K, N],
        [stride_bk, 1],
        B_SHAPE,
        B_LAYOUT,
    )
    c_desc = tma.make_tensor_descriptor(
        c_ptr, [M, N], [stride_cm, 1], [BLOCK_M, BLOCK_N], C_LAYOUT
    )

    a_bufs = gl.allocate_shared_memory(
        DTYPE, [NUM_BUFFERS, BLOCK_M, BLOCK_K], A_LAYOUT
    )
    b_bufs = gl.allocate_shared_memory(DTYPE, [NUM_BUFFERS] + B_SHAPE, B_LAYOUT)

    pid_m = gl.program_id(0)
    pid_n = gl.program_id(1)
    off_m = pid_m * BLOCK_M
    off_n = pid_n * BLOCK_N

    mma_layout: gl.constexpr = pick_wgmma_layout(DTYPE, BLOCK_M, BLOCK_N, NUM_WARPS)
    acc = warpgroup_mma_init(
        gl.zeros((BLOCK_M, BLOCK_N), dtype=gl.float32, layout=mma_layout)
    )

    bars = gl.allocate_shared_memory(
        gl.int64, [NUM_BUFFERS, 1], mbarrier.MBarrierLayout()
    )
    for i in gl.static_range(NUM_BUFFERS):
        mbarrier.init(bars.index(i), count=1)
    idx = 0
    phase = 0

    for k in range(0, K, BLOCK_K):
        a = a_bufs.index(idx)
        b = b_bufs.index(idx)
        bar = bars.index(idx)
        mbarrier.expect(bar, a_desc.block_type.nbytes + b_desc.block_type.nbytes)
        tma.async_copy_global_to_shared(a_desc, [off_m, k], bar, a)
        tma.async_copy_global_to_shared(
            b_desc, [off_n, k] if TRANS_B else [k, off_n], bar, b
        )
        mbarrier.wait(bar, phase=phase)

        if TRANS_B:
            b = b.permute((1, 0))
        acc = warpgroup_mma_wait(num_outstanding=0, deps=(acc,))
        acc = warpgroup_mma(a, b, acc, is_async=True)

        idx += 1
        if idx == NUM_BUFFERS:
            idx = 0
            phase ^= 1

    acc = warpgroup_mma_wait(num_outstanding=0, deps=(acc,))
    for i in gl.static_range(NUM_BUFFERS):
        mbarrier.invalidate(bars.index(i))

    c_smem = gl.allocate_shared_memory(DTYPE, [BLOCK_M, BLOCK_N], C_LAYOUT)
    c_smem.store(acc.to(DTYPE))
    fence_async_shared()
    tma.async_copy_shared_to_global(c_desc, [off_m, off_n], c_smem)
    tma.store_wait(pendings=0)

# config = {"BLOCK_K": 32, "BLOCK_M": 128, "BLOCK_N": 64, "arch": "sm_90", "dtype": "bf16", "num_buffers": 2, "num_warps": 8, "trans_b": 1}
# arch = sm_90


// ===== COMPILED SASS (sm_90a) =====

	.target	sm_90a

	.elftype	@"ET_EXEC"


//--------------------- .note.nv.tkinfo           --------------------------
	.section	.note.nv.tkinfo,"",@"SHT_NOTE"
	.sectionflags	@"SHF_NOTE_NV_TKINFO"
	.tkinfo
        /*0018*/ 	.word	0x00000002
        /*0030*/ 	.string	""
        /*0030*/ 	.string	"ptxas"
        /*0030*/ 	.string	"Cuda compilation tools, release 13.0, V13.0.88"
        /*0030*/ 	.string	"Build cuda_13.0.r13.0/compiler.36424714_0"
        /*0030*/ 	.string	"-v  -suppress-debug-info  -lineinfo  -arch sm_90a "



//--------------------- .note.nv.cuinfo           --------------------------
	.section	.note.nv.cuinfo,"",@"SHT_NOTE"
	.sectionflags	@"SHF_NOTE_NV_CUINFO"
        /*0018*/ 	.short	0x0002
        /*001a*/ 	.short	0x005a
        /*001c*/ 	.short	0x0082
	.zero		2


//--------------------- .nv.info                  --------------------------
	.section	.nv.info,"",@"SHT_CUDA_INFO"
	.align	4


	//----- nvinfo : EIATTR_REGCOUNT
	.align		4
        /*0000*/ 	.byte	0x04, 0x2f
        /*0002*/ 	.short	(.L_1 - .L_0)
	.align		4
.L_0:
        /*0004*/ 	.word	index@(gluon_wgmma)
        /*0008*/ 	.word	0x0000003a


	//----- nvinfo : EIATTR_FRAME_SIZE
	.align		4
.L_1:
        /*000c*/ 	.byte	0x04, 0x11
        /*000e*/ 	.short	(.L_3 - .L_2)
	.align		4
.L_2:
        /*0010*/ 	.word	index@(gluon_wgmma)
        /*0014*/ 	.word	0x00000000


	//----- nvinfo : EIATTR_MIN_STACK_SIZE
	.align		4
.L_3:
        /*0018*/ 	.byte	0x04, 0x12
        /*001a*/ 	.short	(.L_5 - .L_4)
	.align		4
.L_4:
        /*001c*/ 	.word	index@(gluon_wgmma)
        /*0020*/ 	.word	0x00000000
.L_5:


//--------------------- .nv.compat                --------------------------
	.section	.nv.compat,"",@"SHT_CUDA_COMPAT_INFO"
	.align	4
        /*0000*/ 	.byte	0x02, 0x09, 0x01, 0x00, 0x02, 0x02, 0x04, 0x00, 0x02, 0x05, 0x05, 0x00, 0x03, 0x07, 0x01, 0x01
        /*0010*/ 	.byte	0x02, 0x03, 0x03, 0x00, 0x02, 0x06, 0x01, 0x00, 0x04, 0x0b, 0x08, 0x00, 0x00, 0x00, 0x00, 0x00
        /*0020*/ 	.byte	0x00, 0x00, 0x00, 0x00


//--------------------- .nv.info.gluon_wgmma      --------------------------
	.section	.nv.info.gluon_wgmma,"",@"SHT_CUDA_INFO"
	.sectionflags	@""
	.align	4


	//----- nvinfo : EIATTR_CUDA_API_VERSION
	.align		4
        /*0000*/ 	.byte	0x04, 0x37
        /*0002*/ 	.short	(.L_7 - .L_6)
.L_6:
        /*0004*/ 	.word	0x00000082


	//----- nvinfo : EIATTR_KPARAM_INFO
	.align		4
.L_7:
        /*0008*/ 	.byte	0x04, 0x17
        /*000a*/ 	.short	(.L_9 - .L_8)
.L_8:
        /*000c*/ 	.word	0x00000000
        /*0010*/ 	.short	0x000a
        /*0012*/ 	.short	0x0048
        /*0014*/ 	.byte	0x00, 0xf4, 0x21, 0x00


	//----- nvinfo : EIATTR_KPARAM_INFO
	.align		4
.L_9:
        /*0018*/ 	.byte	0x04, 0x17
        /*001a*/ 	.short	(.L_11 - .L_10)
.L_10:
        /*001c*/ 	.word	0x00000000
        /*0020*/ 	.short	0x0009
        /*0022*/ 	.short	0x0040
        /*0024*/ 	.byte	0x00, 0xf4, 0x21, 0x00


	//----- nvinfo : EIATTR_KPARAM_INFO
	.align		4
.L_11:
        /*0028*/ 	.byte	0x04, 0x17
        /*002a*/ 	.short	(.L_13 - .L_12)
.L_12:
        /*002c*/ 	.word	0x00000000
        /*0030*/ 	.short	0x0008
        /*0032*/ 	.short	0x0038
        /*0034*/ 	.byte	0x00, 0xf0, 0x21, 0x00


	//----- nvinfo : EIATTR_KPARAM_INFO
	.align		4
.L_13:
        /*0038*/ 	.byte	0x04, 0x17
        /*003a*/ 	.short	(.L_15 - .L_14)
.L_14:
        /*003c*/ 	.word	0x00000000
        /*0040*/ 	.short	0x0007
        /*0042*/ 	.short	0x0030
        /*0044*/ 	.byte	0x00, 0xf0, 0x21, 0x00


	//----- nvinfo : EIATTR_KPARAM_INFO
	.align		4
.L_15:
        /*0048*/ 	.byte	0x04, 0x17
        /*004a*/ 	.short	(.L_17 - .L_16)
.L_16:
        /*004c*/ 	.word	0x00000000
        /*0050*/ 	.short	0x0006
        /*0052*/ 	.short	0x0028
        /*0054*/ 	.byte	0x00, 0xf0, 0x21, 0x00


	//----- nvinfo : EIATTR_KPARAM_INFO
	.align		4
.L_17:
        /*0058*/ 	.byte	0x04, 0x17
        /*005a*/ 	.short	(.L_19 - .L_18)
.L_18:
        /*005c*/ 	.word	0x00000000
        /*0060*/ 	.short	0x0005
        /*0062*/ 	.short	0x0020
        /*0064*/ 	.byte	0x00, 0xf0, 0x11, 0x00


	//----- nvinfo : EIATTR_KPARAM_INFO
	.align		4
.L_19:
        /*0068*/ 	.byte	0x04, 0x17
        /*006a*/ 	.short	(.L_21 - .L_20)
.L_20:
        /*006c*/ 	.word	0x00000000
        /*0070*/ 	.short	0x0004
        /*0072*/ 	.short	0x001c
        /*0074*/ 	.byte	0x00, 0xf0, 0x11, 0x00


	//----- nvinfo : EIATTR_KPARAM_INFO
	.align		4
.L_21:
        /*0078*/ 	.byte	0x04, 0x17
        /*007a*/ 	.short	(.L_23 - .L_22)
.L_22:
        /*007c*/ 	.word	0x00000000
        /*0080*/ 	.short	0x0003
        /*0082*/ 	.short	0x0018
        /*0084*/ 	.byte	0x00, 0xf0, 0x11, 0x00


	//----- nvinfo : EIATTR_KPARAM_INFO
	.align		4
.L_23:
        /*0088*/ 	.byte	0x04, 0x17
        /*008a*/ 	.short	(.L_25 - .L_24)
.L_24:
        /*008c*/ 	.word	0x00000000
        /*0090*/ 	.short	0x0002
        /*0092*/ 	.short	0x0010
        /*0094*/ 	.byte	0x00, 0xf4, 0x21, 0x00


	//----- nvinfo : EIATTR_KPARAM_INFO
	.align		4
.L_25:
        /*0098*/ 	.byte	0x04, 0x17
        /*009a*/ 	.short	(.L_27 - .L_26)
.L_26:
        /*009c*/ 	.word	0x00000000
        /*00a0*/ 	.short	0x0001
        /*00a2*/ 	.short	0x0008
        /*00a4*/ 	.byte	0x00, 0xf4, 0x21, 0x00


	//----- nvinfo : EIATTR_KPARAM_INFO
	.align		4
.L_27:
        /*00a8*/ 	.byte	0x04, 0x17
        /*00aa*/ 	.short	(.L_29 - .L_28)
.L_28:
        /*00ac*/ 	.word	0x00000000
        /*00b0*/ 	.short	0x0000
        /*00b2*/ 	.short	0x0000
        /*00b4*/ 	.byte	0x00, 0xf4, 0x21, 0x00


	//----- nvinfo : EIATTR_SPARSE_MMA_MASK
	.align		4
.L_29:
        /*00b8*/ 	.byte	0x03, 0x50
        /*00ba*/ 	.short	0x0000


	//----- nvinfo : EIATTR_MAXREG_COUNT
	.align		4
        /*00bc*/ 	.byte	0x03, 0x1b
        /*00be*/ 	.short	0x00ff


	//----- nvinfo : EIATTR_NUM_BARRIERS
	.align		4
        /*00c0*/ 	.byte	0x02, 0x4c
        /*00c2*/ 	.byte	0x01
	.zero		1


	//----- nvinfo : EIATTR_MERCURY_ISA_VERSION
	.align		4
        /*00c4*/ 	.byte	0x03, 0x5f
        /*00c6*/ 	.short	0x0101


	//----- nvinfo : EIATTR_INT_WARP_WIDE_INSTR_OFFSETS
	.align		4
        /*00c8*/ 	.byte	0x04, 0x31
        /*00ca*/ 	.short	(.L_31 - .L_30)


	//   ....[0]....
.L_30:
        /*00cc*/ 	.word	0x00001340


	//   ....[1]....
        /*00d0*/ 	.word	0x00001360


	//   ....[2]....
        /*00d4*/ 	.word	0x00001410


	//   ....[3]....
        /*00d8*/ 	.word	0x000016c0


	//   ....[4]....
        /*00dc*/ 	.word	0x000016d0


	//   ....[5]....
        /*00e0*/ 	.word	0x00001740


	//   ....[6]....
        /*00e4*/ 	.word	0x00001750


	//   ....[7]....
        /*00e8*/ 	.word	0x00001cb0


	//   ....[8]....
        /*00ec*/ 	.word	0x00001cc0


	//----- nvinfo : EIATTR_COOP_GROUP_MASK_REGIDS
	.align		4
.L_31:
        /*00f0*/ 	.byte	0x04, 0x29
        /*00f2*/ 	.short	(.L_33 - .L_32)


	//   ....[0]....
.L_32:
        /*00f4*/ 	.word	0xffffffff


	//   ....[1]....
        /*00f8*/ 	.word	0xffffffff


	//   ....[2]....
        /*00fc*/ 	.word	0xffffffff


	//----- nvinfo : EIATTR_COOP_GROUP_INSTR_OFFSETS
	.align		4
.L_33:
        /*0100*/ 	.byte	0x04, 0x28
        /*0102*/ 	.short	(.L_35 - .L_34)


	//   ....[0]....
.L_34:
        /*0104*/ 	.word	0x00000150


	//   ....[1]....
        /*0108*/ 	.word	0x00000700


	//   ....[2]....
        /*010c*/ 	.word	0x00000cf0


	//----- nvinfo : EIATTR_MBARRIER_INSTR_OFFSETS
	.align		4
.L_35:
        /*0110*/ 	.byte	0x04, 0x39
        /*0112*/ 	.short	(.L_37 - .L_36)


	//   ....[0]....
.L_36:
        /*0114*/ 	.word	0x00001490
        /*0118*/ 	.word	0x000000ff
        /*011c*/ 	.word	0x00006000
        /*0120*/ 	.short	0x0100
        /*0122*/ 	.byte	0x0c
	.zero		1


	//   ....[1]....
        /*0124*/ 	.word	0x000014b0
        /*0128*/ 	.word	0x000000ff
        /*012c*/ 	.word	0x00006008
        /*0130*/ 	.short	0x0100
        /*0132*/ 	.byte	0x0c
	.zero		1


	//   ....[2]....
        /*0134*/ 	.word	0x00001800
        /*0138*/ 	.word	0x000000ff
        /*013c*/ 	.word	0x00006000
        /*0140*/ 	.short	0x010a
        /*0142*/ 	.byte	0x14
	.zero		1


	//   ....[3]....
        /*0144*/ 	.word	0x00001b20
        /*0148*/ 	.word	0x000000ff
        /*014c*/ 	.word	0x00006000
        /*0150*/ 	.short	0x0108
        /*0152*/ 	.byte	0x0c
	.zero		1


	//   ....[4]....
        /*0154*/ 	.word	0x00001c40
        /*0158*/ 	.word	0x000000ff
        /*015c*/ 	.word	0x00006008
        /*0160*/ 	.short	0x0108
        /*0162*/ 	.byte	0x0c
	.zero		1


	//   ....[5]....
        /*0164*/ 	.word	0x00001d70
        /*0168*/ 	.word	0x000000ff
        /*016c*/ 	.word	0x00006000
        /*0170*/ 	.short	0x010a
        /*0172*/ 	.byte	0x14
	.zero		1


	//----- nvinfo : EIATTR_NUM_MBARRIERS
	.align		4
.L_37:
        /*0174*/ 	.byte	0x03, 0x38
        /*0176*/ 	.short	0x0002


	//----- nvinfo : EIATTR_EXIT_INSTR_OFFSETS
	.align		4
        /*0178*/ 	.byte	0x04, 0x1c
        /*017a*/ 	.short	(.L_39 - .L_38)


	//   ....[0]....
.L_38:
        /*017c*/ 	.word	0x00001d60


	//----- nvinfo : EIATTR_REQNTID
	.align		4
.L_39:
        /*0180*/ 	.byte	0x04, 0x10
        /*0182*/ 	.short	(.L_41 - .L_40)
.L_40:
        /*0184*/ 	.word	0x00000100
        /*0188*/ 	.word	0x00000001
        /*018c*/ 	.word	0x00000001


	//----- nvinfo : EIATTR_CRS_STACK_SIZE
	.align		4
.L_41:
        /*0190*/ 	.byte	0x04, 0x1e
        /*0192*/ 	.short	(.L_43 - .L_42)
.L_42:
        /*0194*/ 	.word	0x00000000


	//----- nvinfo : EIATTR_CBANK_PARAM_SIZE
	.align		4
.L_43:
        /*0198*/ 	.byte	0x03, 0x19
        /*019a*/ 	.short	0x0050


	//----- nvinfo : EIATTR_PARAM_CBANK
	.align		4
        /*019c*/ 	.byte	0x04, 0x0a
        /*019e*/ 	.short	(.L_45 - .L_44)
	.align		4
.L_44:
        /*01a0*/ 	.word	index@(.nv.constant0.gluon_wgmma)
        /*01a4*/ 	.short	0x0210
        /*01a6*/ 	.short	0x0050


	//----- nvinfo : EIATTR_SW_WAR
	.align		4
.L_45:
        /*01a8*/ 	.byte	0x04, 0x36
        /*01aa*/ 	.short	(.L_47 - .L_46)
.L_46:
        /*01ac*/ 	.word	0x00000008
.L_47:


//--------------------- .nv.callgraph             --------------------------
	.section	.nv.callgraph,"",@"SHT_CUDA_CALLGRAPH"
	.align	4
	.sectionentsize	8
	.align		4
        /*0000*/ 	.word	0x00000000
	.align		4
        /*0004*/ 	.word	0xffffffff
	.align		4
        /*0008*/ 	.word	0x00000000
	.align		4
        /*000c*/ 	.word	0xfffffffe
	.align		4
        /*0010*/ 	.word	0x00000000
	.align		4
        /*0014*/ 	.word	0xfffffffd
	.align		4
        /*0018*/ 	.word	0x00000000
	.align		4
        /*001c*/ 	.word	0xfffffffc


//--------------------- .text.gluon_wgmma         --------------------------
	.section	.text.gluon_wgmma,"ax",@progbits
	.align	128
        .global         gluon_wgmma
        .type           gluon_wgmma,@function
        .size           gluon_wgmma,(.L_x_52 - gluon_wgmma)
        .other          gluon_wgmma,@"STO_CUDA_ENTRY STV_DEFAULT"
gluon_wgmma:
.text.gluon_wgmma:
[----:B------:R-:W-:Y:S01]  /*0000*/  LDC R1, c[0x0][0x28] ;  /* 0x00000a00ff017b82 */ /* 0x000fe20000000800 */
[----:B------:R-:W1:Y:S07]  /*0010*/  S2R R0, SR_TID.X ;  /* 0x0000000000007919 */ /* 0x000e6e0000002100 */
[----:B------:R-:W2:Y:S01]  /*0020*/  S2UR UR4, SR_CgaCtaId ;  /* 0x00000000000479c3 */ /* 0x000ea20000008800 */
[----:B------:R-:W-:Y:S01]  /*0030*/  UMOV UR12, 0x400 ;  /* 0x00000400000c7882 */ /* 0x000fe20000000000 */
[----:B------:R-:W-:Y:S01]  /*0040*/  ULDC UR6, c[0x0][0xc] ;  /* 0x0000030000067ab9 */ /* 0x000fe20000000800 */
[----:B------:R-:W-:Y:S01]  /*0050*/  ULDC.64 UR28, c[0x0][0x250] ;  /* 0x00009400001c7ab9 */ /* 0x000fe20000000a00 */
[----:B------:R-:W-:Y:S04]  /*0060*/  BSSY B0, `(.L_x_0) ;  /* 0x000001f000007945 */ /* 0x000fe80003800000 */
[----:B------:R-:W3:Y:S08]  /*0070*/  LDC R2, c[0x0][0x228] ;  /* 0x00008a00ff027b82 */ /* 0x000ef00000000800 */
[----:B------:R-:W4:Y:S08]  /*0080*/  LDC R8, c[0x0][0x230] ;  /* 0x00008c00ff087b82 */ /* 0x000f300000000800 */
[----:B------:R-:W-:Y:S01]  /*0090*/  S2UR UR30, SR_CTAID.Y ;  /* 0x00000000001e79c3 */ /* 0x000fe20000002600 */
[----:B--2---:R-:W-:-:S03]  /*00a0*/  ULEA UR12, UR4, UR12, 0x18 ;  /* 0x0000000c040c7291 */ /* 0x004fc6000f8ec03f */
[----:B------:R-:W-:Y:S01]  /*00b0*/  ULDC UR4, c[0x0][0x10] ;  /* 0x0000040000047ab9 */ /* 0x000fe20000000800 */
[----:B-1----:R-:W-:-:S03]  /*00c0*/  LOP3.LUT R6, R0, 0xff, RZ, 0xc0, !PT ;  /* 0x000000ff00067812 */ /* 0x002fc600078ec0ff */
[----:B------:R-:W1:Y:S01]  /*00d0*/  S2UR UR5, SR_CTAID.Z ;  /* 0x00000000000579c3 */ /* 0x000e620000002700 */
[----:B---3--:R-:W-:Y:S01]  /*00e0*/  VIADD R2, R2, 0xffffffff ;  /* 0xffffffff02027836 */ /* 0x008fe20000000000 */
[C---:B------:R-:W-:Y:S02]  /*00f0*/  ISETP.GE.U32.AND P0, PT, R6.reuse, 0x20, PT ;  /* 0x000000200600780c */ /* 0x040fe40003f06070 */
[C---:B------:R-:W-:Y:S02]  /*0100*/  ISETP.NE.U32.AND P2, PT, R6.reuse, RZ, PT ;  /* 0x000000ff0600720c */ /* 0x040fe40003f45070 */
[----:B------:R-:W-:Y:S02]  /*0110*/  LEA R11, R6, UR12, 0x2 ;  /* 0x0000000c060b7c11 */ /* 0x000fe4000f8e10ff */
[----:B------:R-:W2:Y:S01]  /*0120*/  S2UR UR31, SR_CTAID.X ;  /* 0x00000000001f79c3 */ /* 0x000ea20000002500 */
[----:B----4-:R-:W-:-:S06]  /*0130*/  VIADD R9, R8, 0xffffffff ;  /* 0xffffffff08097836 */ /* 0x010fcc0000000000 */
[----:B------:R3:W-:Y:S01]  /*0140*/  @!P0 STS [R11], RZ ;  /* 0x000000ff0b008388 */ /* 0x0007e20000000800 */
[----:B------:R-:W-:-:S03]  /*0150*/  NOP ;  /* 0x0000000000007918 */ /* 0x000fc60000000000 */
[----:B------:R3:W-:Y:S01]  /*0160*/  @!P2 STS [UR12+0x24], R2 ;  /* 0x00002402ff00a988 */ /* 0x0007e2000800080c */
[----:B-1----:R-:W-:-:S03]  /*0170*/  UIMAD UR4, UR5, UR4, UR30 ;  /* 0x00000004050472a4 */ /* 0x002fc6000f8e021e */
[----:B------:R3:W-:Y:S01]  /*0180*/  @!P2 STS [UR12+0x20], R9 ;  /* 0x00002009ff00a988 */ /* 0x0007e2000800080c */
[----:B--2---:R-:W-:-:S04]  /*0190*/  UIMAD UR4, UR4, UR6, UR31 ;  /* 0x00000006040472a4 */ /* 0x004fc8000f8e021f */
[----:B------:R-:W-:-:S03]  /*01a0*/  UIMAD UR5, UR4, 0x180, URZ ;  /* 0x00000180040578a4 */ /* 0x000fc6000f8e023f */
[----:B------:R-:W-:Y:S01]  /*01b0*/  UMOV UR4, URZ ;  /* 0x0000003f00047c82 */ /* 0x000fe20008000000 */
[----:B------:R-:W-:-:S04]  /*01c0*/  UIADD3 UR24, UP0, UR5, UR28, URZ ;  /* 0x0000001c05187290 */ /* 0x000fc8000ff1e03f */
[----:B------:R-:W-:Y:S01]  /*01d0*/  ULEA.HI.X.SX32 UR25, UR5, UR29, 0x1, UP0 ;  /* 0x0000001d05197291 */ /* 0x000fe200080f0e3f */
[----:B---3--:R-:W-:Y:S11]  /*01e0*/  @P2 BRA `(.L_x_1) ;  /* 0x0000000000182947 */ /* 0x008ff60003800000 */
[----:B------:R-:W1:Y:S01]  /*01f0*/  LDS R3, [UR12+0x8] ;  /* 0x0000080cff037984 */ /* 0x000e620008000800 */
[----:B------:R-:W2:Y:S01]  /*0200*/  LDC.64 R12, c[0x0][0x210] ;  /* 0x00008400ff0c7b82 */ /* 0x000ea20000000a00 */
[----:B------:R-:W-:Y:S02]  /*0210*/  IMAD.MOV.U32 R4, RZ, RZ, 0x70 ;  /* 0x00000070ff047424 */ /* 0x000fe400078e00ff */
[----:B--2---:R2:W-:Y:S03]  /*0220*/  STS.64 [UR12], R12 ;  /* 0x0000000cff007988 */ /* 0x0045e60008000a0c */
[----:B-1----:R-:W-:-:S05]  /*0230*/  LOP3.LUT R3, R3, 0x10, R4, 0xd8, !PT ;  /* 0x0000001003037812 */ /* 0x002fca00078ed804 */
[----:B------:R2:W-:Y:S02]  /*0240*/  STS [UR12+0x8], R3 ;  /* 0x00000803ff007988 */ /* 0x0005e4000800080c */
.L_x_1:
[----:B------:R-:W-:Y:S05]  /*0250*/  BSYNC B0 ;  /* 0x0000000000007941 */ /* 0x000fea0003800000 */
.L_x_0:
[----:B------:R-:W-:Y:S04]  /*0260*/  BSSY B0, `(.L_x_2) ;  /* 0x000000a000007945 */ /* 0x000fe80003800000 */
[----:B------:R-:W-:Y:S05]  /*0270*/  @P2 BRA `(.L_x_3) ;  /* 0x0000000000202947 */ /* 0x000fea0003800000 */
[----:B--2---:R-:W1:Y:S01]  /*0280*/  LDS R3, [UR12+0x34] ;  /* 0x0000340cff037984 */ /* 0x004e620008000800 */
[----:B------:R-:W-:Y:S02]  /*0290*/  IMAD.MOV.U32 R4, RZ, RZ, 0x1f000000 ;  /* 0x1f000000ff047424 */ /* 0x000fe400078e00ff */
[----:B------:R-:W-:Y:S01]  /*02a0*/  @!P2 IMAD.MOV.U32 R5, RZ, RZ, 0x7f ;  /* 0x0000007fff05a424 */ /* 0x000fe200078e00ff */
[----:B------:R-:W2:Y:S02]  /*02b0*/  @!P2 LDS R10, [UR12+0x38] ;  /* 0x0000380cff0aa984 */ /* 0x000ea40008000800 */
[----:B-1----:R-:W-:Y:S02]  /*02c0*/  LOP3.LUT R3, R3, 0xff000000, R4, 0xb8, !PT ;  /* 0xff00000003037812 */ /* 0x002fe400078eb804 */
[----:B--2---:R-:W-:-:S03]  /*02d0*/  @!P2 LOP3.LUT R4, R10, 0xff, R5, 0xb8, !PT ;  /* 0x000000ff0a04a812 */ /* 0x004fc600078eb805 */
[----:B------:R1:W-:Y:S04]  /*02e0*/  STS [UR12+0x34], R3 ;  /* 0x00003403ff007988 */ /* 0x0003e8000800080c */
[----:B------:R1:W-:Y:S02]  /*02f0*/  @!P2 STS [UR12+0x38], R4 ;  /* 0x00003804ff00a988 */ /* 0x0003e4000800080c */
.L_x_3:
[----:B------:R-:W-:Y:S05]  /*0300*/  BSYNC B0 ;  /* 0x0000000000007941 */ /* 0x000fea0003800000 */
.L_x_2:
[----:B------:R-:W-:Y:S04]  /*0310*/  BSSY B0, `(.L_x_4) ;  /* 0x000000e000007945 */ /* 0x000fe80003800000 */
[----:B------:R-:W-:Y:S05]  /*0320*/  @P2 BRA `(.L_x_5) ;  /* 0x0000000000302947 */ /* 0x000fea0003800000 */
[----:B-1----:R-:W1:Y:S01]  /*0330*/  LDS R4, [UR12+0x34] ;  /* 0x0000340cff047984 */ /* 0x002e620008000800 */
[----:B--2---:R-:W2:Y:S03]  /*0340*/  LDC.64 R12, c[0x0][0x238] ;  /* 0x00008e00ff0c7b82 */ /* 0x004ea60000000a00 */
[----:B------:R-:W3:Y:S01]  /*0350*/  LDS R3, [UR12+0x1c] ;  /* 0x00001c0cff037984 */ /* 0x000ee20008000800 */
[C---:B--2---:R-:W-:Y:S01]  /*0360*/  SHF.L.U64.HI R10, R12.reuse, 0x1, R13 ;  /* 0x000000010c0a7819 */ /* 0x044fe2000001020d */
[----:B------:R-:W-:-:S03]  /*0370*/  IMAD.SHL.U32 R5, R12, 0x2, RZ ;  /* 0x000000020c057824 */ /* 0x000fc600078e00ff */
[--C-:B------:R-:W-:Y:S02]  /*0380*/  SHF.R.U32.HI R12, RZ, 0x4, R10.reuse ;  /* 0x00000004ff0c7819 */ /* 0x100fe4000001160a */
[----:B------:R-:W-:-:S05]  /*0390*/  SHF.R.U64 R5, R5, 0x4, R10 ;  /* 0x0000000405057819 */ /* 0x000fca000000120a */
[----:B------:R4:W-:Y:S01]  /*03a0*/  STS [UR12+0xc], R5 ;  /* 0x00000c05ff007988 */ /* 0x0009e2000800080c */
[----:B-1----:R-:W-:Y:S02]  /*03b0*/  LOP3.LUT R4, R4, 0x7, RZ, 0xb8, !PT ;  /* 0x0000000704047812 */ /* 0x002fe400078eb8ff */
[----:B---3--:R-:W-:-:S03]  /*03c0*/  LOP3.LUT R3, R3, 0xf, R12, 0xb8, !PT ;  /* 0x0000000f03037812 */ /* 0x008fc600078eb80c */
[----:B------:R4:W-:Y:S04]  /*03d0*/  STS [UR12+0x34], R4 ;  /* 0x00003404ff007988 */ /* 0x0009e8000800080c */
[----:B------:R4:W-:Y:S02]  /*03e0*/  STS [UR12+0x1c], R3 ;  /* 0x00001c03ff007988 */ /* 0x0009e4000800080c */
.L_x_5:
[----:B------:R-:W-:Y:S05]  /*03f0*/  BSYNC B0 ;  /* 0x0000000000007941 */ /* 0x000fea0003800000 */
.L_x_4:
[----:B------:R-:W-:Y:S04]  /*0400*/  BSSY B1, `(.L_x_6) ;  /* 0x000001a000017945 */ /* 0x000fe80003800000 */
[----:B------:R-:W-:Y:S04]  /*0410*/  BSSY B0, `(.L_x_7) ;  /* 0x0000015000007945 */ /* 0x000fe80003800000 */
[----:B------:R-:W-:Y:S05]  /*0420*/  @P2 BRA `(.L_x_8) ;  /* 0x0000000000202947 */ /* 0x000fea0003800000 */
[----:B-12-4-:R-:W1:Y:S02]  /*0430*/  LDS R3, [UR12+0x34] ;  /* 0x0000340cff037984 */ /* 0x016e640008000800 */
[----:B-1----:R-:W-:-:S05]  /*0440*/  LOP3.LUT R3, R3, 0x38, RZ, 0xb8, !PT ;  /* 0x0000003803037812 */ /* 0x002fca00078eb8ff */
[----:B------:R1:W-:Y:S01]  /*0450*/  STS [UR12+0x34], R3 ;  /* 0x00003403ff007988 */ /* 0x0003e2000800080c */
[----:B------:R-:W-:Y:S05]  /*0460*/  @P2 BRA `(.L_x_9) ;  /* 0x0000000000202947 */ /* 0x000fea0003800000 */
[----:B-1----:R-:W1:Y:S01]  /*0470*/  LDS R3, [UR12+0x8] ;  /* 0x0000080cff037984 */ /* 0x002e620008000800 */
[----:B------:R-:W-:-:S05]  /*0480*/  IMAD.MOV.U32 R4, RZ, RZ, 0x780 ;  /* 0x00000780ff047424 */ /* 0x000fca00078e00ff */
[----:B-1----:R-:W-:-:S05]  /*0490*/  LOP3.LUT R3, R3, 0x500, R4, 0xd8, !PT ;  /* 0x0000050003037812 */ /* 0x002fca00078ed804 */
[----:B------:R3:W-:Y:S02]  /*04a0*/  STS [UR12+0x8], R3 ;  /* 0x00000803ff007988 */ /* 0x0007e4000800080c */
.L_x_8:
[----:B------:R-:W-:Y:S05]  /*04b0*/  @P2 BRA `(.L_x_10) ;  /* 0x0000000000282947 */ /* 0x000fea0003800000 */
[----:B-1234-:R-:W1:Y:S02]  /*04c0*/  LDS R3, [UR12+0x8] ;  /* 0x0000080cff037984 */ /* 0x01ee640008000800 */
[----:B-1----:R-:W-:-:S05]  /*04d0*/  LOP3.LUT R3, R3, 0x1800, RZ, 0xb8, !PT ;  /* 0x0000180003037812 */ /* 0x002fca00078eb8ff */
[----:B------:R2:W-:Y:S02]  /*04e0*/  STS [UR12+0x8], R3 ;  /* 0x00000803ff007988 */ /* 0x0005e4000800080c */
.L_x_9:
[----:B------:R-:W-:Y:S05]  /*04f0*/  @P2 BREAK B0 ;  /* 0x0000000000002942 */ /* 0x000fea0003800000 */
[----:B------:R-:W-:Y:S05]  /*0500*/  @P2 BRA `(.L_x_11) ;  /* 0x0000000000242947 */ /* 0x000fea0003800000 */
[----:B------:R-:W3:Y:S01]  /*0510*/  LDS R4, [UR12+0x8] ;  /* 0x0000080cff047984 */ /* 0x000ee20008000800 */
[----:B-12---:R-:W-:-:S05]  /*0520*/  IMAD.MOV.U32 R3, RZ, RZ, 0x6000 ;  /* 0x00006000ff037424 */ /* 0x006fca00078e00ff */
[----:B---3--:R-:W-:-:S04]  /*0530*/  LOP3.LUT R3, R4, 0x4000, R3, 0xd8, !PT ;  /* 0x0000400004037812 */ /* 0x008fc800078ed803 */
[----:B------:R-:W-:-:S05]  /*0540*/  LOP3.LUT R3, R3, 0x400000, RZ, 0xb8, !PT ;  /* 0x0040000003037812 */ /* 0x000fca00078eb8ff */
[----:B------:R5:W-:Y:S02]  /*0550*/  STS [UR12+0x8], R3 ;  /* 0x00000803ff007988 */ /* 0x000be4000800080c */
.L_x_10:
[----:B------:R-:W-:Y:S05]  /*0560*/  BSYNC B0 ;  /* 0x0000000000007941 */ /* 0x000fea0003800000 */
.L_x_7:
[----:B-12345:R-:W1:Y:S02]  /*0570*/  @!P2 LDS R3, [UR12+0x8] ;  /* 0x0000080cff03a984 */ /* 0x03ee640008000800 */
[----:B-1----:R-:W-:-:S05]  /*0580*/  @!P2 LOP3.LUT R3, R3, 0x8000, RZ, 0xb8, !PT ;  /* 0x000080000303a812 */ /* 0x002fca00078eb8ff */
[----:B------:R3:W-:Y:S02]  /*0590*/  @!P2 STS [UR12+0x8], R3 ;  /* 0x00000803ff00a988 */ /* 0x0007e4000800080c */
.L_x_11:
[----:B------:R-:W-:Y:S05]  /*05a0*/  BSYNC B1 ;  /* 0x0000000000017941 */ /* 0x000fea0003800000 */
.L_x_6:
[----:B------:R-:W-:Y:S05]  /*05b0*/  WARPSYNC.ALL ;  /* 0x0000000000007948 */ /* 0x000fea0003800000 */
[----:B------:R-:W-:Y:S05]  /*05c0*/  @P0 BRA `(.L_x_12) ;  /* 0x0000000000280947 */ /* 0x000fea0003800000 */
[----:B-123--:R-:W1:Y:S01]  /*05d0*/  S2R R3, SR_LANEID ;  /* 0x0000000000037919 */ /* 0x00ee620000000000 */
[----:B------:R-:W-:Y:S05]  /*05e0*/  WARPSYNC.ALL ;  /* 0x0000000000007948 */ /* 0x000fea0003800000 */
[----:B-1----:R-:W-:-:S05]  /*05f0*/  IMAD.SHL.U32 R3, R3, 0x4, RZ ;  /* 0x0000000403037824 */ /* 0x002fca00078e00ff */
[----:B------:R-:W1:Y:S01]  /*0600*/  LDS R7, [R3+UR12] ;  /* 0x0000000c03077984 */ /* 0x000e620008000800 */
[----:B------:R-:W-:-:S05]  /*0610*/  IADD3 R4, P1, R3, UR24, RZ ;  /* 0x0000001803047c10 */ /* 0x000fca000ff3e0ff */
[----:B------:R-:W-:-:S05]  /*0620*/  IMAD.X R5, RZ, RZ, UR25, P1 ;  /* 0x00000019ff057e24 */ /* 0x000fca00088e06ff */
[----:B-1----:R4:W5:Y:S01]  /*0630*/  ATOMG.E.EXCH.STRONG.GPU PT, RZ, [R4], R7 ;  /* 0x0000000704ff73a8 */ /* 0x00296200041ee100 */
[----:B------:R-:W-:-:S04]  /*0640*/  DEPBAR {5,4,3,2,1,0} ;  /* 0x0000003f0000791a */ /* 0x000fc80000000000 */
[----:B------:R4:W-:Y:S01]  /*0650*/  UTMACCTL.IV [UR24] ;  /* 0x00000000180079b9 */ /* 0x0009e20008000000 */
[----:B------:R-:W-:Y:S01]  /*0660*/  NOP ;  /* 0x0000000000007918 */ /* 0x000fe20000000000 */
.L_x_12:
[----:B------:R-:W-:Y:S05]  /*0670*/  @P0 BRA `(.L_x_13) ;  /* 0x00000000000c0947 */ /* 0x000fea0003800000 */
[----:B------:R0:W-:Y:S01]  /*0680*/  UTMACMDFLUSH ;  /* 0x00000000000079b7 */ /* 0x0001e20000000000 */
[----:B------:R-:W-:Y:S05]  /*0690*/  @P0 BRA `(.L_x_13) ;  /* 0x0000000000040947 */ /* 0x000fea0003800000 */
[----:B------:R-:W-:-:S04]  /*06a0*/  DEPBAR.LE SB0, 0x0 ;  /* 0x000080000000791a */ /* 0x000fc80000000000 */
.L_x_13:
[----:B------:R-:W-:Y:S05]  /*06b0*/  WARPSYNC.ALL ;  /* 0x0000000000007948 */ /* 0x000fea0003800000 */
[----:B-----5:R-:W-:Y:S06]  /*06c0*/  BAR.SYNC.DEFER_BLOCKING 0x0 ;  /* 0x0000000000007b1d */ /* 0x020fec0000010000 */
[----:B------:R-:W-:Y:S02]  /*06d0*/  BSSY B1, `(.L_x_14) ;  /* 0x000000b000017945 */ /* 0x000fe40003800000 */
[----:B------:R-:W-:Y:S06]  /*06e0*/  BAR.SYNC.DEFER_BLOCKING 0x0 ;  /* 0x0000000000007b1d */ /* 0x000fec0000010000 */
[----:B------:R5:W-:Y:S01]  /*06f0*/  @!P0 STS [R11], RZ ;  /* 0x000000ff0b008388 */ /* 0x000be20000000800 */
[----:B------:R-:W-:Y:S01]  /*0700*/  NOP ;  /* 0x0000000000007918 */ /* 0x000fe20000000000 */
[----:B------:R-:W-:Y:S05]  /*0710*/  @P2 BRA `(.L_x_15) ;  /* 0x0000000000182947 */ /* 0x000fea0003800000 */
[----:B-123--:R-:W1:Y:S01]  /*0720*/  LDS R3, [UR12+0x8] ;  /* 0x0000080cff037984 */ /* 0x00ee620008000800 */
[----:B------:R-:W2:Y:S01]  /*0730*/  LDC.64 R12, c[0x0][0x218] ;  /* 0x00008600ff0c7b82 */ /* 0x000ea20000000a00 */
[----:B----4-:R-:W-:Y:S02]  /*0740*/  IMAD.MOV.U32 R4, RZ, RZ, 0x70 ;  /* 0x00000070ff047424 */ /* 0x010fe400078e00ff */
[----:B--2---:R2:W-:Y:S03]  /*0750*/  STS.64 [UR12], R12 ;  /* 0x0000000cff007988 */ /* 0x0045e60008000a0c */
[----:B-1----:R-:W-:-:S05]  /*0760*/  LOP3.LUT R3, R3, 0x10, R4, 0xd8, !PT ;  /* 0x0000001003037812 */ /* 0x002fca00078ed804 */
[----:B------:R2:W-:Y:S02]  /*0770*/  STS [UR12+0x8], R3 ;  /* 0x00000803ff007988 */ /* 0x0005e4000800080c */
.L_x_15:
[----:B----4-:R-:W-:Y:S05]  /*0780*/  BSYNC B1 ;  /* 0x0000000000017941 */ /* 0x010fea0003800000 */
.L_x_14:
[----:B------:R-:W-:Y:S04]  /*0790*/  BSSY B2, `(.L_x_16) ;  /* 0x000000f000027945 */ /* 0x000fe80003800000 */
[----:B------:R-:W-:Y:S04]  /*07a0*/  BSSY B1, `(.L_x_17) ;  /* 0x000000c000017945 */ /* 0x000fe80003800000 */
[----:B------:R-:W-:Y:S05]  /*07b0*/  @P2 BRA `(.L_x_18) ;  /* 0x0000000000282947 */ /* 0x000fea0003800000 */
[----:B-123--:R-:W1:Y:S01]  /*07c0*/  LDS R3, [UR12+0x34] ;  /* 0x0000340cff037984 */ /* 0x00ee620008000800 */
[----:B------:R-:W-:Y:S01]  /*07d0*/  IMAD.MOV.U32 R4, RZ, RZ, 0x1f000000 ;  /* 0x1f000000ff047424 */ /* 0x000fe200078e00ff */
[----:B------:R-:W-:Y:S05]  /*07e0*/  @P2 BREAK B1 ;  /* 0x0000000000012942 */ /* 0x000fea0003800000 */
[----:B-1----:R-:W-:-:S05]  /*07f0*/  LOP3.LUT R3, R3, 0xff000000, R4, 0xb8, !PT ;  /* 0xff00000003037812 */ /* 0x002fca00078eb804 */
[----:B------:R1:W-:Y:S01]  /*0800*/  STS [UR12+0x34], R3 ;  /* 0x00003403ff007988 */ /* 0x0003e2000800080c */
[----:B------:R-:W-:Y:S05]  /*0810*/  @P2 BRA `(.L_x_19) ;  /* 0x0000000000182947 */ /* 0x000fea0003800000 */
[----:B------:R-:W2:Y:S01]  /*0820*/  LDS R4, [UR12+0x38] ;  /* 0x0000380cff047984 */ /* 0x000ea20008000800 */
[----:B-1----:R-:W-:-:S05]  /*0830*/  IMAD.MOV.U32 R3, RZ, RZ, 0x3f ;  /* 0x0000003fff037424 */ /* 0x002fca00078e00ff */
[----:B--2---:R-:W-:-:S05]  /*0840*/  LOP3.LUT R3, R4, 0xff, R3, 0xb8, !PT ;  /* 0x000000ff04037812 */ /* 0x004fca00078eb803 */
[----:B------:R4:W-:Y:S02]  /*0850*/  STS [UR12+0x38], R3 ;  /* 0x00003803ff007988 */ /* 0x0009e4000800080c */
.L_x_18:
[----:B------:R-:W-:Y:S05]  /*0860*/  BSYNC B1 ;  /* 0x0000000000017941 */ /* 0x000fea0003800000 */
.L_x_17:
[----:B------:R1:W-:Y:S02]  /*0870*/  @!P2 STS [UR12+0x20], R9 ;  /* 0x00002009ff00a988 */ /* 0x0003e4000800080c */
.L_x_19:
[----:B------:R-:W-:Y:S05]  /*0880*/  BSYNC B2 ;  /* 0x0000000000027941 */ /* 0x000fea0003800000 */
.L_x_16:
[----:B------:R-:W-:Y:S05]  /*0890*/  WARPSYNC.ALL ;  /* 0x0000000000007948 */ /* 0x000fea0003800000 */
[----:B-1234-:R-:W1:Y:S01]  /*08a0*/  LDC R3, c[0x0][0x22c] ;  /* 0x00008b00ff037b82 */ /* 0x01ee620000000800 */
[----:B------:R-:W-:Y:S01]  /*08b0*/  BSSY B2, `(.L_x_20) ;  /* 0x0000010000027945 */ /* 0x000fe20003800000 */
[----:B-1----:R-:W-:-:S05]  /*08c0*/  VIADD R3, R3, 0xffffffff ;  /* 0xffffffff03037836 */ /* 0x002fca0000000000 */
[----:B------:R1:W-:Y:S01]  /*08d0*/  @!P2 STS [UR12+0x24], R3 ;  /* 0x00002403ff00a988 */ /* 0x0003e2000800080c */
[----:B------:R-:W-:Y:S05]  /*08e0*/  @P2 BRA `(.L_x_21) ;  /* 0x0000000000302947 */ /* 0x000fea0003800000 */
[----:B------:R-:W2:Y:S01]  /*08f0*/  LDS R5, [UR12+0x34] ;  /* 0x0000340cff057984 */ /* 0x000ea20008000800 */
[----:B------:R-:W3:Y:S03]  /*0900*/  LDC.64 R12, c[0x0][0x240] ;  /* 0x00009000ff0c7b82 */ /* 0x000ee60000000a00 */
[----:B------:R-:W4:Y:S01]  /*0910*/  LDS R4, [UR12+0x1c] ;  /* 0x00001c0cff047984 */ /* 0x000f220008000800 */
[C---:B---3--:R-:W-:Y:S01]  /*0920*/  SHF.L.U64.HI R10, R12.reuse, 0x1, R13 ;  /* 0x000000010c0a7819 */ /* 0x048fe2000001020d */
[----:B------:R-:W-:-:S03]  /*0930*/  IMAD.SHL.U32 R7, R12, 0x2, RZ ;  /* 0x000000020c077824 */ /* 0x000fc600078e00ff */
[--C-:B------:R-:W-:Y:S02]  /*0940*/  SHF.R.U32.HI R9, RZ, 0x4, R10.reuse ;  /* 0x00000004ff097819 */ /* 0x100fe4000001160a */
[----:B------:R-:W-:-:S05]  /*0950*/  SHF.R.U64 R7, R7, 0x4, R10 ;  /* 0x0000000407077819 */ /* 0x000fca000000120a */
[----:B------:R3:W-:Y:S01]  /*0960*/  STS [UR12+0xc], R7 ;  /* 0x00000c07ff007988 */ /* 0x0007e2000800080c */
[----:B--2---:R-:W-:Y:S02]  /*0970*/  LOP3.LUT R5, R5, 0x7, RZ, 0xb8, !PT ;  /* 0x0000000705057812 */ /* 0x004fe400078eb8ff */
[----:B----4-:R-:W-:-:S03]  /*0980*/  LOP3.LUT R4, R4, 0xf, R9, 0xb8, !PT ;  /* 0x0000000f04047812 */ /* 0x010fc600078eb809 */
[----:B------:R3:W-:Y:S04]  /*0990*/  STS [UR12+0x34], R5 ;  /* 0x00003405ff007988 */ /* 0x0007e8000800080c */
[----:B------:R3:W-:Y:S02]  /*09a0*/  STS [UR12+0x1c], R4 ;  /* 0x00001c04ff007988 */ /* 0x0007e4000800080c */
.L_x_21:
[----:B------:R-:W-:Y:S05]  /*09b0*/  BSYNC B2 ;  /* 0x0000000000027941 */ /* 0x000fea0003800000 */
.L_x_20:
[----:B------:R-:W-:Y:S04]  /*09c0*/  BSSY B3, `(.L_x_22) ;  /* 0x000001a000037945 */ /* 0x000fe80003800000 */
[----:B------:R-:W-:Y:S04]  /*09d0*/  BSSY B2, `(.L_x_23) ;  /* 0x0000015000027945 */ /* 0x000fe80003800000 */
[----:B------:R-:W-:Y:S05]  /*09e0*/  @P2 BRA `(.L_x_24) ;  /* 0x0000000000202947 */ /* 0x000fea0003800000 */
[----:B---3--:R-:W2:Y:S02]  /*09f0*/  LDS R4, [UR12+0x34] ;  /* 0x0000340cff047984 */ /* 0x008ea40008000800 */
[----:B--2---:R-:W-:-:S05]  /*0a00*/  LOP3.LUT R4, R4, 0x38, RZ, 0xb8, !PT ;  /* 0x0000003804047812 */ /* 0x004fca00078eb8ff */
[----:B------:R2:W-:Y:S01]  /*0a10*/  STS [UR12+0x34], R4 ;  /* 0x00003404ff007988 */ /* 0x0005e2000800080c */
[----:B------:R-:W-:Y:S05]  /*0a20*/  @P2 BRA `(.L_x_25) ;  /* 0x0000000000202947 */ /* 0x000fea0003800000 */
[----:B--2---:R-:W2:Y:S01]  /*0a30*/  LDS R4, [UR12+0x8] ;  /* 0x0000080cff047984 */ /* 0x004ea20008000800 */
[----:B------:R-:W-:-:S05]  /*0a40*/  IMAD.MOV.U32 R5, RZ, RZ, 0x780 ;  /* 0x00000780ff057424 */ /* 0x000fca00078e00ff */
[----:B--2---:R-:W-:-:S05]  /*0a50*/  LOP3.LUT R4, R4, 0x500, R5, 0xd8, !PT ;  /* 0x0000050004047812 */ /* 0x004fca00078ed805 */
[----:B------:R2:W-:Y:S02]  /*0a60*/  STS [UR12+0x8], R4 ;  /* 0x00000804ff007988 */ /* 0x0005e4000800080c */
.L_x_24:
[----:B------:R-:W-:Y:S05]  /*0a70*/  @P2 BRA `(.L_x_26) ;  /* 0x0000000000282947 */ /* 0x000fea0003800000 */
[----:B--23--:R-:W2:Y:S02]  /*0a80*/  LDS R4, [UR12+0x8] ;  /* 0x0000080cff047984 */ /* 0x00cea40008000800 */
[----:B--2---:R-:W-:-:S05]  /*0a90*/  LOP3.LUT R4, R4, 0x1800, RZ, 0xb8, !PT ;  /* 0x0000180004047812 */ /* 0x004fca00078eb8ff */
[----:B------:R3:W-:Y:S02]  /*0aa0*/  STS [UR12+0x8], R4 ;  /* 0x00000804ff007988 */ /* 0x0007e4000800080c */
.L_x_25:
[----:B------:R-:W-:Y:S05]  /*0ab0*/  @P2 BREAK B2 ;  /* 0x0000000000022942 */ /* 0x000fea0003800000 */
[----:B------:R-:W-:Y:S05]  /*0ac0*/  @P2 BRA `(.L_x_27) ;  /* 0x0000000000242947 */ /* 0x000fea0003800000 */
[----:B--23--:R-:W2:Y:S01]  /*0ad0*/  LDS R4, [UR12+0x8] ;  /* 0x0000080cff047984 */ /* 0x00cea20008000800 */
[----:B------:R-:W-:-:S05]  /*0ae0*/  IMAD.MOV.U32 R5, RZ, RZ, 0x6000 ;  /* 0x00006000ff057424 */ /* 0x000fca00078e00ff */
[----:B--2---:R-:W-:-:S04]  /*0af0*/  LOP3.LUT R4, R4, 0x4000, R5, 0xd8, !PT ;  /* 0x0000400004047812 */ /* 0x004fc800078ed805 */
[----:B------:R-:W-:-:S05]  /*0b00*/  LOP3.LUT R4, R4, 0x400000, RZ, 0xb8, !PT ;  /* 0x0040000004047812 */ /* 0x000fca00078eb8ff */
[----:B------:R4:W-:Y:S02]  /*0b10*/  STS [UR12+0x8], R4 ;  /* 0x00000804ff007988 */ /* 0x0009e4000800080c */
.L_x_26:
[----:B------:R-:W-:Y:S05]  /*0b20*/  BSYNC B2 ;  /* 0x0000000000027941 */ /* 0x000fea0003800000 */
.L_x_23:
[----:B--234-:R-:W2:Y:S02]  /*0b30*/  @!P2 LDS R4, [UR12+0x8] ;  /* 0x0000080cff04a984 */ /* 0x01cea40008000800 */
[----:B--2---:R-:W-:-:S05]  /*0b40*/  @!P2 LOP3.LUT R4, R4, 0x8000, RZ, 0xb8, !PT ;  /* 0x000080000404a812 */ /* 0x004fca00078eb8ff */
[----:B------:R4:W-:Y:S02]  /*0b50*/  @!P2 STS [UR12+0x8], R4 ;  /* 0x00000804ff00a988 */ /* 0x0009e4000800080c */
.L_x_27:
[----:B------:R-:W-:Y:S05]  /*0b60*/  BSYNC B3 ;  /* 0x0000000000037941 */ /* 0x000fea0003800000 */
.L_x_22:
[----:B------:R-:W-:Y:S05]  /*0b70*/  WARPSYNC.ALL ;  /* 0x0000000000007948 */ /* 0x000fea0003800000 */
[----:B------:R-:W-:-:S04]  /*0b80*/  UIADD3 UR27, UR5, 0x80, URZ ;  /* 0x00000080051b7890 */ /* 0x000fc8000fffe03f */
[----:B------:R-:W-:-:S04]  /*0b90*/  UIADD3 UR26, UP0, UR27, UR28, URZ ;  /* 0x0000001c1b1a7290 */ /* 0x000fc8000ff1e03f */
[----:B------:R-:W-:Y:S01]  /*0ba0*/  ULEA.HI.X.SX32 UR27, UR27, UR29, 0x1, UP0 ;  /* 0x0000001d1b1b7291 */ /* 0x000fe200080f0e3f */
[----:B------:R-:W-:Y:S11]  /*0bb0*/  @P0 BRA `(.L_x_28) ;  /* 0x0000000000280947 */ /* 0x000ff60003800000 */
[----:B--234-:R-:W2:Y:S01]  /*0bc0*/  S2R R4, SR_LANEID ;  /* 0x0000000000047919 */ /* 0x01cea20000000000 */
[----:B------:R-:W-:Y:S05]  /*0bd0*/  WARPSYNC.ALL ;  /* 0x0000000000007948 */ /* 0x000fea0003800000 */
[----:B--2---:R-:W-:-:S05]  /*0be0*/  IMAD.SHL.U32 R9, R4, 0x4, RZ ;  /* 0x0000000404097824 */ /* 0x004fca00078e00ff */
[----:B------:R-:W2:Y:S01]  /*0bf0*/  LDS R7, [R9+UR12] ;  /* 0x0000000c09077984 */ /* 0x000ea20008000800 */
[----:B------:R-:W-:-:S05]  /*0c00*/  IADD3 R4, P1, R9, UR26, RZ ;  /* 0x0000001a09047c10 */ /* 0x000fca000ff3e0ff */
[----:B------:R-:W-:-:S05]  /*0c10*/  IMAD.X R5, RZ, RZ, UR27, P1 ;  /* 0x0000001bff057e24 */ /* 0x000fca00088e06ff */
[----:B--2---:R2:W3:Y:S01]  /*0c20*/  ATOMG.E.EXCH.STRONG.GPU PT, RZ, [R4], R7 ;  /* 0x0000000704ff73a8 */ /* 0x0044e200041ee100 */
[----:B------:R-:W-:-:S04]  /*0c30*/  DEPBAR {5,4,3,2,1,0} ;  /* 0x0000003f0000791a */ /* 0x000fc80000000000 */
[----:B------:R2:W-:Y:S01]  /*0c40*/  UTMACCTL.IV [UR26] ;  /* 0x000000001a0079b9 */ /* 0x0005e20008000000 */
[----:B------:R-:W-:Y:S01]  /*0c50*/  NOP ;  /* 0x0000000000007918 */ /* 0x000fe20000000000 */
.L_x_28:
[----:B------:R-:W-:Y:S05]  /*0c60*/  @P0 BRA `(.L_x_29) ;  /* 0x00000000000c0947 */ /* 0x000fea0003800000 */
[----:B------:R0:W-:Y:S01]  /*0c70*/  UTMACMDFLUSH ;  /* 0x00000000000079b7 */ /* 0x0001e20000000000 */
[----:B------:R-:W-:Y:S05]  /*0c80*/  @P0 BRA `(.L_x_29) ;  /* 0x0000000000040947 */ /* 0x000fea0003800000 */
[----:B------:R-:W-:-:S04]  /*0c90*/  DEPBAR.LE SB0, 0x0 ;  /* 0x000080000000791a */ /* 0x000fc80000000000 */
.L_x_29:
[----:B------:R-:W-:Y:S05]  /*0ca0*/  WARPSYNC.ALL ;  /* 0x0000000000007948 */ /* 0x000fea0003800000 */
[----:B---3--:R-:W-:Y:S06]  /*0cb0*/  BAR.SYNC.DEFER_BLOCKING 0x0 ;  /* 0x0000000000007b1d */ /* 0x008fec0000010000 */
[----:B------:R-:W-:Y:S02]  /*0cc0*/  BSSY B3, `(.L_x_30) ;  /* 0x000000b000037945 */ /* 0x000fe40003800000 */
[----:B------:R-:W-:Y:S06]  /*0cd0*/  BAR.SYNC.DEFER_BLOCKING 0x0 ;  /* 0x0000000000007b1d */ /* 0x000fec0000010000 */
[----:B------:R3:W-:Y:S01]  /*0ce0*/  @!P0 STS [R11], RZ ;  /* 0x000000ff0b008388 */ /* 0x0007e20000000800 */
[----:B------:R-:W-:Y:S01]  /*0cf0*/  NOP ;  /* 0x0000000000007918 */ /* 0x000fe20000000000 */
[----:B------:R-:W-:Y:S05]  /*0d00*/  @P2 BRA `(.L_x_31) ;  /* 0x0000000000182947 */ /* 0x000fea0003800000 */
[----:B--2-4-:R-:W2:Y:S01]  /*0d10*/  LDS R4, [UR12+0x8] ;  /* 0x0000080cff047984 */ /* 0x014ea20008000800 */
[----:B---3-5:R-:W3:Y:S01]  /*0d20*/  LDC.64 R10, c[0x0][0x220] ;  /* 0x00008800ff0a7b82 */ /* 0x028ee20000000a00 */
[----:B------:R-:W-:Y:S02]  /*0d30*/  IMAD.MOV.U32 R5, RZ, RZ, 0x70 ;  /* 0x00000070ff057424 */ /* 0x000fe400078e00ff */
[----:B---3--:R3:W-:Y:S03]  /*0d40*/  STS.64 [UR12], R10 ;  /* 0x0000000aff007988 */ /* 0x0087e60008000a0c */
[----:B--2---:R-:W-:-:S05]  /*0d50*/  LOP3.LUT R4, R4, 0x10, R5, 0xd8, !PT ;  /* 0x0000001004047812 */ /* 0x004fca00078ed805 */
[----:B------:R3:W-:Y:S02]  /*0d60*/  STS [UR12+0x8], R4 ;  /* 0x00000804ff007988 */ /* 0x0007e4000800080c */
.L_x_31:
[----:B--2---:R-:W-:Y:S05]  /*0d70*/  BSYNC B3 ;  /* 0x0000000000037941 */ /* 0x004fea0003800000 */
.L_x_30:
[----:B------:R-:W-:Y:S04]  /*0d80*/  BSSY B4, `(.L_x_32) ;  /* 0x0000011000047945 */ /* 0x000fe80003800000 */
[----:B------:R-:W-:Y:S04]  /*0d90*/  BSSY B3, `(.L_x_33) ;  /* 0x000000e000037945 */ /* 0x000fe80003800000 */
[----:B------:R-:W-:Y:S05]  /*0da0*/  @P2 BRA `(.L_x_34) ;  /* 0x0000000000242947 */ /* 0x000fea0003800000 */
[----:B---34-:R-:W2:Y:S01]  /*0db0*/  LDS R4, [UR12+0x34] ;  /* 0x0000340cff047984 */ /* 0x018ea20008000800 */
[----:B------:R-:W-:-:S05]  /*0dc0*/  IMAD.MOV.U32 R5, RZ, RZ, 0x3f000000 ;  /* 0x3f000000ff057424 */ /* 0x000fca00078e00ff */
[----:B--2---:R-:W-:-:S05]  /*0dd0*/  LOP3.LUT R4, R4, 0xff000000, R5, 0xb8, !PT ;  /* 0xff00000004047812 */ /* 0x004fca00078eb805 */
[----:B------:R2:W-:Y:S01]  /*0de0*/  STS [UR12+0x34], R4 ;  /* 0x00003404ff007988 */ /* 0x0005e2000800080c */
[----:B------:R-:W-:Y:S05]  /*0df0*/  @P2 BRA `(.L_x_35) ;  /* 0x00000000001c2947 */ /* 0x000fea0003800000 */
[----:B--2---:R-:W2:Y:S01]  /*0e00*/  LDS R4, [UR12+0x38] ;  /* 0x0000380cff047984 */ /* 0x004ea20008000800 */
[----:B------:R-:W-:-:S05]  /*0e10*/  IMAD.MOV.U32 R5, RZ, RZ, 0x7f ;  /* 0x0000007fff057424 */ /* 0x000fca00078e00ff */
[----:B--2---:R-:W-:-:S05]  /*0e20*/  LOP3.LUT R4, R4, 0xff, R5, 0xb8, !PT ;  /* 0x000000ff04047812 */ /* 0x004fca00078eb805 */
[----:B------:R2:W-:Y:S02]  /*0e30*/  STS [UR12+0x38], R4 ;  /* 0x00003804ff007988 */ /* 0x0005e4000800080c */
.L_x_34:
[----:B------:R-:W-:Y:S05]  /*0e40*/  @P2 BREAK B3 ;  /* 0x0000000000032942 */ /* 0x000fea0003800000 */
[----:B------:R-:W-:Y:S05]  /*0e50*/  @P2 BRA `(.L_x_36) ;  /* 0x00000000000c2947 */ /* 0x000fea0003800000 */
[----:B------:R1:W-:Y:S02]  /*0e60*/  STS [UR12+0x20], R3 ;  /* 0x00002003ff007988 */ /* 0x0003e4000800080c */
.L_x_35:
[----:B------:R-:W-:Y:S05]  /*0e70*/  BSYNC B3 ;  /* 0x0000000000037941 */ /* 0x000fea0003800000 */
.L_x_33:
[----:B------:R1:W-:Y:S02]  /*0e80*/  @!P2 STS [UR12+0x24], R2 ;  /* 0x00002402ff00a988 */ /* 0x0003e4000800080c */
.L_x_36:
[----:B------:R-:W-:Y:S05]  /*0e90*/  BSYNC B4 ;  /* 0x0000000000047941 */ /* 0x000fea0003800000 */
.L_x_32:
[----:B------:R-:W-:Y:S05]  /*0ea0*/  WARPSYNC.ALL ;  /* 0x0000000000007948 */ /* 0x000fea0003800000 */
[----:B------:R-:W-:Y:S04]  /*0eb0*/  BSSY B4, `(.L_x_37) ;  /* 0x000000e000047945 */ /* 0x000fe80003800000 */
[----:B------:R-:W-:Y:S05]  /*0ec0*/  @P2 BRA `(.L_x_38) ;  /* 0x0000000000302947 */ /* 0x000fea0003800000 */
[----:B-1----:R-:W1:Y:S01]  /*0ed0*/  LDS R3, [UR12+0x34] ;  /* 0x0000340cff037984 */ /* 0x002e620008000800 */
[----:B--234-:R-:W2:Y:S03]  /*0ee0*/  LDC.64 R4, c[0x0][0x248] ;  /* 0x00009200ff047b82 */ /* 0x01cea60000000a00 */
        /* <DEDUP_REMOVED lines=10> */
.L_x_38:
[----:B------:R-:W-:Y:S05]  /*0f90*/  BSYNC B4 ;  /* 0x0000000000047941 */ /* 0x000fea0003800000 */
.L_x_37:
[----:B------:R-:W-:Y:S04]  /*0fa0*/  BSSY B4, `(.L_x_39) ;  /* 0x000001a000047945 */ /* 0x000fe80003800000 */
[----:B------:R-:W-:Y:S04]  /*0fb0*/  BSSY B5, `(.L_x_40) ;  /* 0x0000015000057945 */ /* 0x000fe80003800000 */
[----:B------:R-:W-:Y:S05]  /*0fc0*/  @P2 BRA `(.L_x_41) ;  /* 0x0000000000202947 */ /* 0x000fea0003800000 */
[----:B-12---:R-:W1:Y:S02]  /*0fd0*/  LDS R2, [UR12+0x34] ;  /* 0x0000340cff027984 */ /* 0x006e640008000800 */
[----:B-1----:R-:W-:-:S05]  /*0fe0*/  LOP3.LUT R2, R2, 0x38, RZ, 0xb8, !PT ;  /* 0x0000003802027812 */ /* 0x002fca00078eb8ff */
[----:B------:R1:W-:Y:S01]  /*0ff0*/  STS [UR12+0x34], R2 ;  /* 0x00003402ff007988 */ /* 0x0003e2000800080c */
[----:B------:R-:W-:Y:S05]  /*1000*/  @P2 BRA `(.L_x_42) ;  /* 0x0000000000202947 */ /* 0x000fea0003800000 */
[----:B-1----:R-:W1:Y:S01]  /*1010*/  LDS R2, [UR12+0x8] ;  /* 0x0000080cff027984 */ /* 0x002e620008000800 */
[----:B------:R-:W-:-:S05]  /*1020*/  IMAD.MOV.U32 R3, RZ, RZ, 0x780 ;  /* 0x00000780ff037424 */ /* 0x000fca00078e00ff */
[----:B-1----:R-:W-:-:S05]  /*1030*/  LOP3.LUT R2, R2, 0x500, R3, 0xd8, !PT ;  /* 0x0000050002027812 */ /* 0x002fca00078ed803 */
[----:B------:R1:W-:Y:S02]  /*1040*/  STS [UR12+0x8], R2 ;  /* 0x00000802ff007988 */ /* 0x0003e4000800080c */
.L_x_41:
[----:B------:R-:W-:Y:S05]  /*1050*/  @P2 BRA `(.L_x_43) ;  /* 0x0000000000282947 */ /* 0x000fea0003800000 */
[----:B-12---:R-:W1:Y:S02]  /*1060*/  LDS R2, [UR12+0x8] ;  /* 0x0000080cff027984 */ /* 0x006e640008000800 */
[----:B-1----:R-:W-:-:S05]  /*1070*/  LOP3.LUT R2, R2, 0x1800, RZ, 0xb8, !PT ;  /* 0x0000180002027812 */ /* 0x002fca00078eb8ff */
[----:B------:R2:W-:Y:S02]  /*1080*/  STS [UR12+0x8], R2 ;  /* 0x00000802ff007988 */ /* 0x0005e4000800080c */
.L_x_42:
[----:B------:R-:W-:Y:S05]  /*1090*/  @P2 BREAK B5 ;  /* 0x0000000000052942 */ /* 0x000fea0003800000 */
[----:B------:R-:W-:Y:S05]  /*10a0*/  @P2 BRA `(.L_x_44) ;  /* 0x0000000000242947 */ /* 0x000fea0003800000 */
[----:B-12---:R-:W1:Y:S01]  /*10b0*/  LDS R2, [UR12+0x8] ;  /* 0x0000080cff027984 */ /* 0x006e620008000800 */
[----:B------:R-:W-:-:S05]  /*10c0*/  IMAD.MOV.U32 R3, RZ, RZ, 0x6000 ;  /* 0x00006000ff037424 */ /* 0x000fca00078e00ff */
[----:B-1----:R-:W-:-:S04]  /*10d0*/  LOP3.LUT R2, R2, 0x6000, R3, 0xd8, !PT ;  /* 0x0000600002027812 */ /* 0x002fc800078ed803 */
[----:B------:R-:W-:-:S05]  /*10e0*/  LOP3.LUT R2, R2, 0x400000, RZ, 0xb8, !PT ;  /* 0x0040000002027812 */ /* 0x000fca00078eb8ff */
[----:B------:R1:W-:Y:S02]  /*10f0*/  STS [UR12+0x8], R2 ;  /* 0x00000802ff007988 */ /* 0x0003e4000800080c */
.L_x_43:
[----:B------:R-:W-:Y:S05]  /*1100*/  BSYNC B5 ;  /* 0x0000000000057941 */ /* 0x000fea0003800000 */
.L_x_40:
[----:B-12---:R-:W1:Y:S02]  /*1110*/  @!P2 LDS R2, [UR12+0x8] ;  /* 0x0000080cff02a984 */ /* 0x006e640008000800 */
[----:B-1----:R-:W-:-:S05]  /*1120*/  @!P2 LOP3.LUT R2, R2, 0x8000, RZ, 0xb8, !PT ;  /* 0x000080000202a812 */ /* 0x002fca00078eb8ff */
[----:B------:R1:W-:Y:S02]  /*1130*/  @!P2 STS [UR12+0x8], R2 ;  /* 0x00000802ff00a988 */ /* 0x0003e4000800080c */
.L_x_44:
[----:B------:R-:W-:Y:S05]  /*1140*/  BSYNC B4 ;  /* 0x0000000000047941 */ /* 0x000fea0003800000 */
.L_x_39:
[----:B------:R-:W-:Y:S05]  /*1150*/  WARPSYNC.ALL ;  /* 0x0000000000007948 */ /* 0x000fea0003800000 */
[----:B------:R-:W-:Y:S01]  /*1160*/  UIADD3 UR5, UR5, 0x100, URZ ;  /* 0x0000010005057890 */ /* 0x000fe2000fffe03f */
[----:B------:R-:W-:Y:S02]  /*1170*/  ISETP.GE.AND P1, PT, R8, 0x1, PT ;  /* 0x000000010800780c */ /* 0x000fe40003f26270 */
[----:B------:R-:W-:Y:S02]  /*1180*/  CS2R R24, SRZ ;  /* 0x0000000000187805 */ /* 0x000fe4000001ff00 */
[----:B------:R-:W-:Y:S01]  /*1190*/  CS2R R26, SRZ ;  /* 0x00000000001a7805 */ /* 0x000fe2000001ff00 */
[----:B------:R-:W-:Y:S01]  /*11a0*/  UIADD3 UR28, UP0, UR5, UR28, URZ ;  /* 0x0000001c051c7290 */ /* 0x000fe2000ff1e03f */
[----:B------:R-:W-:Y:S01]  /*11b0*/  CS2R R28, SRZ ;  /* 0x00000000001c7805 */ /* 0x000fe2000001ff00 */
[----:B------:R-:W-:-:S02]  /*11c0*/  IMAD.MOV.U32 R30, RZ, RZ, RZ ;  /* 0x000000ffff1e7224 */ /* 0x000fc400078e00ff */
[----:B------:R-:W-:Y:S01]  /*11d0*/  ULEA.HI.X.SX32 UR29, UR5, UR29, 0x1, UP0 ;  /* 0x0000001d051d7291 */ /* 0x000fe200080f0e3f */
[----:B------:R-:W-:Y:S11]  /*11e0*/  @P0 BRA `(.L_x_45) ;  /* 0x0000000000280947 */ /* 0x000ff60003800000 */
[----:B-12---:R-:W3:Y:S01]  /*11f0*/  S2R R2, SR_LANEID ;  /* 0x0000000000027919 */ /* 0x006ee20000000000 */
[----:B------:R-:W-:Y:S05]  /*1200*/  WARPSYNC.ALL ;  /* 0x0000000000007948 */ /* 0x000fea0003800000 */
[----:B---34-:R-:W-:-:S05]  /*1210*/  IMAD.SHL.U32 R4, R2, 0x4, RZ ;  /* 0x0000000402047824 */ /* 0x018fca00078e00ff */
[----:B------:R-:W1:Y:S01]  /*1220*/  LDS R5, [R4+UR12] ;  /* 0x0000000c04057984 */ /* 0x000e620008000800 */
[----:B------:R-:W-:-:S05]  /*1230*/  IADD3 R2, P3, R4, UR28, RZ ;  /* 0x0000001c04027c10 */ /* 0x000fca000ff7e0ff */
[----:B------:R-:W-:-:S05]  /*1240*/  IMAD.X R3, RZ, RZ, UR29, P3 ;  /* 0x0000001dff037e24 */ /* 0x000fca00098e06ff */
[----:B-1----:R1:W2:Y:S01]  /*1250*/  ATOMG.E.EXCH.STRONG.GPU PT, RZ, [R2], R5 ;  /* 0x0000000502ff73a8 */ /* 0x0022a200041ee100 */
[----:B------:R-:W-:-:S04]  /*1260*/  DEPBAR {5,4,3,2,1,0} ;  /* 0x0000003f0000791a */ /* 0x000fc80000000000 */
[----:B------:R1:W-:Y:S01]  /*1270*/  UTMACCTL.IV [UR28] ;  /* 0x000000001c0079b9 */ /* 0x0003e20008000000 */
[----:B------:R-:W-:Y:S01]  /*1280*/  NOP ;  /* 0x0000000000007918 */ /* 0x000fe20000000000 */
.L_x_45:
[----:B------:R-:W-:Y:S05]  /*1290*/  @P0 BRA `(.L_x_46) ;  /* 0x00000000000c0947 */ /* 0x000fea0003800000 */
[----:B------:R0:W-:Y:S01]  /*12a0*/  UTMACMDFLUSH ;  /* 0x00000000000079b7 */ /* 0x0001e20000000000 */
[----:B------:R-:W-:Y:S05]  /*12b0*/  @P0 BRA `(.L_x_46) ;  /* 0x0000000000040947 */ /* 0x000fea0003800000 */
[----:B------:R-:W-:-:S04]  /*12c0*/  DEPBAR.LE SB0, 0x0 ;  /* 0x000080000000791a */ /* 0x000fc80000000000 */
.L_x_46:
[----:B------:R-:W-:Y:S05]  /*12d0*/  WARPSYNC.ALL ;  /* 0x0000000000007948 */ /* 0x000fea0003800000 */
[----:B--2---:R-:W-:Y:S01]  /*12e0*/  BAR.SYNC.DEFER_BLOCKING 0x0 ;  /* 0x0000000000007b1d */ /* 0x004fe20000010000 */
[----:B------:R-:W-:Y:S01]  /*12f0*/  USHF.L.U32 UR19, UR31, 0x7, URZ ;  /* 0x000000071f137899 */ /* 0x000fe2000800063f */
[----:B------:R-:W-:Y:S01]  /*1300*/  IMAD.MOV.U32 R31, RZ, RZ, RZ ;  /* 0x000000ffff1f7224 */ /* 0x000fe200078e00ff */
[----:B------:R-:W-:Y:S01]  /*1310*/  USHF.L.U32 UR11, UR30, 0x6, URZ ;  /* 0x000000061e0b7899 */ /* 0x000fe2000800063f */
[----:B------:R-:W-:Y:S02]  /*1320*/  CS2R R32, SRZ ;  /* 0x0000000000207805 */ /* 0x000fe4000001ff00 */
[----:B------:R-:W-:Y:S01]  /*1330*/  CS2R R34, SRZ ;  /* 0x0000000000227805 */ /* 0x000fe2000001ff00 */
[----:B------:R-:W-:Y:S01]  /*1340*/  VOTEU.ALL UP0, P2 ;  /* 0x00000000003f7886 */ /* 0x000fe20001000000 */
[----:B------:R-:W-:Y:S01]  /*1350*/  UMOV UR6, 0x1 ;  /* 0x0000000100067882 */ /* 0x000fe20000000000 */
[----:B------:R-:W-:Y:S01]  /*1360*/  VOTEU.ALL UP1, P2 ;  /* 0x00000000003f7886 */ /* 0x000fe20001020000 */
[----:B------:R-:W-:-:S02]  /*1370*/  CS2R R36, SRZ ;  /* 0x0000000000247805 */ /* 0x000fc4000001ff00 */
[----:B------:R-:W-:Y:S01]  /*1380*/  CS2R R38, SRZ ;  /* 0x0000000000267805 */ /* 0x000fe2000001ff00 */
[----:B------:R-:W-:-:S04]  /*1390*/  @!UP0 UIADD3 UR8, -UR6, 0x100000, URZ ;  /* 0x0010000006088890 */ /* 0x000fc8000fffe13f */
[----:B------:R-:W-:Y:S02]  /*13a0*/  @!UP0 USHF.L.U32 UR9, UR8, 0xb, URZ ;  /* 0x0000000b08098899 */ /* 0x000fe4000800063f */
[----:B------:R-:W-:Y:S01]  /*13b0*/  @!UP0 USHF.L.U32 UR8, UR8, 0x1, URZ ;  /* 0x0000000108088899 */ /* 0x000fe2000800063f */
[----:B------:R-:W-:Y:S01]  /*13c0*/  CS2R R40, SRZ ;  /* 0x0000000000287805 */ /* 0x000fe2000001ff00 */
[----:B------:R-:W-:-:S04]  /*13d0*/  @!UP0 UIADD3 UR6, -UR6, 0x100000, URZ ;  /* 0x0010000006068890 */ /* 0x000fc8000fffe13f */
[----:B------:R-:W-:Y:S02]  /*13e0*/  @!UP0 USHF.L.U32 UR7, UR6, 0xb, URZ ;  /* 0x0000000b06078899 */ /* 0x000fe4000800063f */
[----:B------:R-:W-:Y:S01]  /*13f0*/  @!UP0 USHF.L.U32 UR6, UR6, 0x1, URZ ;  /* 0x0000000106068899 */ /* 0x000fe2000800063f */
[----:B------:R-:W-:Y:S01]  /*1400*/  CS2R R42, SRZ ;  /* 0x00000000002a7805 */ /* 0x000fe2000001ff00 */
[----:B------:R-:W-:Y:S01]  /*1410*/  VOTEU.ALL UP0, P2 ;  /* 0x00000000003f7886 */ /* 0x000fe20001000000 */
[----:B------:R-:W-:Y:S02]  /*1420*/  CS2R R44, SRZ ;  /* 0x00000000002c7805 */ /* 0x000fe4000001ff00 */
[----:B------:R-:W-:Y:S02]  /*1430*/  CS2R R46, SRZ ;  /* 0x00000000002e7805 */ /* 0x000fe4000001ff00 */
[----:B------:R-:W-:Y:S02]  /*1440*/  CS2R R48, SRZ ;  /* 0x0000000000307805 */ /* 0x000fe4000001ff00 */
[----:B------:R-:W-:-:S02]  /*1450*/  CS2R R50, SRZ ;  /* 0x0000000000327805 */ /* 0x000fc4000001ff00 */
[----:B------:R-:W-:Y:S02]  /*1460*/  CS2R R52, SRZ ;  /* 0x0000000000347805 */ /* 0x000fe4000001ff00 */
[----:B------:R-:W-:Y:S01]  /*1470*/  CS2R R54, SRZ ;  /* 0x0000000000367805 */ /* 0x000fe2000001ff00 */
[----:B------:R-:W2:Y:S02]  /*1480*/  FENCE.VIEW.ASYNC.S ;  /* 0x00000000000073c6 */ /* 0x000ea40000000000 */
[----:B--2---:R2:W4:Y:S02]  /*1490*/  @!UP0 SYNCS.EXCH.64 URZ, [UR12+0x6000], UR8 ;  /* 0x006000080c3f85b2 */ /* 0x0045240008000100 */
[----:B----4-:R-:W-:Y:S06]  /*14a0*/  BAR.SYNC.DEFER_BLOCKING 0x0 ;  /* 0x0000000000007b1d */ /* 0x010fec0000010000 */
[----:B------:R2:W4:Y:S01]  /*14b0*/  @!UP1 SYNCS.EXCH.64 URZ, [UR12+0x6008], UR6 ;  /* 0x006008060c3f95b2 */ /* 0x0005220008000100 */
[----:B------:R-:W-:Y:S05]  /*14c0*/  @!P1 BRA `(.L_x_47) ;  /* 0x0000000400489947 */ /* 0x000fea0003800000 */
[----:B-1----:R-:W-:Y:S02]  /*14d0*/  SHF.R.U32.HI R2, RZ, 0x5, R0 ;  /* 0x00000005ff027819 */ /* 0x002fe40000011600 */
[----:B------:R-:W-:Y:S02]  /*14e0*/  CS2R R24, SRZ ;  /* 0x0000000000187805 */ /* 0x000fe4000001ff00 */
[----:B------:R-:W-:Y:S02]  /*14f0*/  CS2R R26, SRZ ;  /* 0x00000000001a7805 */ /* 0x000fe4000001ff00 */
[----:B------:R-:W-:Y:S02]  /*1500*/  CS2R R28, SRZ ;  /* 0x00000000001c7805 */ /* 0x000fe4000001ff00 */
[----:B------:R-:W-:Y:S02]  /*1510*/  R2UR UR13, R2 ;  /* 0x00000000020d72ca */ /* 0x000fe400000e0000 */
[----:B------:R-:W-:-:S02]  /*1520*/  CS2R R30, SRZ ;  /* 0x00000000001e7805 */ /* 0x000fc4000001ff00 */
[----:B------:R-:W-:Y:S02]  /*1530*/  CS2R R32, SRZ ;  /* 0x0000000000207805 */ /* 0x000fe4000001ff00 */
[----:B------:R-:W-:Y:S02]  /*1540*/  CS2R R34, SRZ ;  /* 0x0000000000227805 */ /* 0x000fe4000001ff00 */
[----:B------:R-:W-:Y:S02]  /*1550*/  CS2R R36, SRZ ;  /* 0x0000000000247805 */ /* 0x000fe4000001ff00 */
[----:B------:R-:W-:Y:S02]  /*1560*/  CS2R R38, SRZ ;  /* 0x0000000000267805 */ /* 0x000fe4000001ff00 */
[----:B------:R-:W-:Y:S02]  /*1570*/  CS2R R40, SRZ ;  /* 0x0000000000287805 */ /* 0x000fe4000001ff00 */
[----:B------:R-:W-:-:S02]  /*1580*/  CS2R R42, SRZ ;  /* 0x00000000002a7805 */ /* 0x000fc4000001ff00 */
[----:B------:R-:W-:Y:S02]  /*1590*/  CS2R R44, SRZ ;  /* 0x00000000002c7805 */ /* 0x000fe4000001ff00 */
[----:B------:R-:W-:Y:S02]  /*15a0*/  CS2R R46, SRZ ;  /* 0x00000000002e7805 */ /* 0x000fe4000001ff00 */
[----:B------:R-:W-:Y:S02]  /*15b0*/  CS2R R48, SRZ ;  /* 0x0000000000307805 */ /* 0x000fe4000001ff00 */
[----:B------:R-:W-:Y:S02]  /*15c0*/  CS2R R50, SRZ ;  /* 0x0000000000327805 */ /* 0x000fe4000001ff00 */
[----:B------:R-:W-:Y:S02]  /*15d0*/  CS2R R52, SRZ ;  /* 0x0000000000347805 */ /* 0x000fe4000001ff00 */
[----:B------:R-:W-:Y:S01]  /*15e0*/  CS2R R54, SRZ ;  /* 0x0000000000367805 */ /* 0x000fe2000001ff00 */
[----:B------:R-:W-:Y:S01]  /*15f0*/  UMOV UR5, URZ ;  /* 0x0000003f00057c82 */ /* 0x000fe20008000000 */
[----:B------:R-:W-:-:S05]  /*1600*/  UMOV UR18, URZ ;  /* 0x0000003f00127c82 */ /* 0x000fca0008000000 */
.L_x_49:
[----:B----4-:R-:W-:Y:S01]  /*1610*/  BAR.SYNC.DEFER_BLOCKING 0x0 ;  /* 0x0000000000007b1d */ /* 0x010fe20000010000 */
[----:B------:R-:W-:Y:S01]  /*1620*/  ULEA UR20, UR5, UR12, 0x3 ;  /* 0x0000000c05147291 */ /* 0x000fe2000f8e183f */
[----:B------:R-:W-:Y:S01]  /*1630*/  @!P2 IMAD.MOV.U32 R2, RZ, RZ, 0x3000 ;  /* 0x00003000ff02a424 */ /* 0x000fe200078e00ff */
[----:B------:R-:W-:Y:S01]  /*1640*/  ELECT P0, URZ, PT ;  /* 0x00000000003f782f */ /* 0x000fe20003800000 */
[----:B------:R-:W-:-:S03]  /*1650*/  ULEA UR16, UR5, UR12, 0xd ;  /* 0x0000000c05107291 */ /* 0x000fc6000f8e683f */
[----:B------:R-:W-:Y:S02]  /*1660*/  ISETP.LT.U32.AND P0, PT, R6, 0x20, P0 ;  /* 0x000000200600780c */ /* 0x000fe40000701070 */
[----:B------:R-:W-:Y:S01]  /*1670*/  ELECT P1, URZ, PT ;  /* 0x00000000003f782f */ /* 0x000fe20003820000 */
[----:B--2---:R-:W-:-:S03]  /*1680*/  ULEA UR8, UR5, UR12, 0xc ;  /* 0x0000000c05087291 */ /* 0x004fc6000f8e603f */
[----:B------:R-:W-:Y:S01]  /*1690*/  ISETP.LT.U32.AND P1, PT, R6, 0x20, P1 ;  /* 0x000000200600780c */ /* 0x000fe20000f21070 */
[----:B------:R-:W-:Y:S01]  /*16a0*/  UMOV UR10, UR18 ;  /* 0x00000012000a7c82 */ /* 0x000fe20008000000 */
[----:B------:R-:W-:-:S05]  /*16b0*/  UIADD3 UR8, UR8, 0x4000, URZ ;  /* 0x0000400008087890 */ /* 0x000fca000fffe03f */
[----:B------:R-:W-:Y:S01]  /*16c0*/  VOTEU.ANY UP0, P0 ;  /* 0x00000000003f7886 */ /* 0x000fe20000000100 */
[----:B------:R-:W-:Y:S01]  /*16d0*/  VOTEU.ANY UP2, P0 ;  /* 0x00000000003f7886 */ /* 0x000fe20000040100 */
[----:B------:R1:W-:Y:S01]  /*16e0*/  @!P2 SYNCS.ARRIVE.TRANS64 RZ, [UR20+0x6000], R2 ;  /* 0x00600002ffffa9a7 */ /* 0x0003e20008000014 */
[----:B------:R2:W-:Y:S06]  /*16f0*/  MEMBAR.ALL.CTA ;  /* 0x0000000000007992 */ /* 0x0005ec0000008000 */
[----:B--2---:R-:W2:Y:S01]  /*1700*/  FENCE.VIEW.ASYNC.S ;  /* 0x00000000000073c6 */ /* 0x004ea20000000000 */
[----:B------:R-:W-:Y:S01]  /*1710*/  @UP0 UIADD3 UR17, UR20, 0x6000, URZ ;  /* 0x0000600014110890 */ /* 0x000fe2000fffe03f */
[----:B------:R-:W-:Y:S01]  /*1720*/  @UP0 UMOV UR6, UR24 ;  /* 0x0000001800060c82 */ /* 0x000fe20008000000 */
[----:B------:R-:W-:Y:S01]  /*1730*/  @UP0 UMOV UR7, UR25 ;  /* 0x0000001900070c82 */ /* 0x000fe20008000000 */
[----:B--2---:R-:W-:Y:S01]  /*1740*/  VOTEU.ANY UP1, P1 ;  /* 0x00000000003f7886 */ /* 0x004fe20000820100 */
[----:B------:R-:W-:Y:S01]  /*1750*/  VOTEU.ANY UP3, P1 ;  /* 0x00000000003f7886 */ /* 0x000fe20000860100 */
[----:B-1----:R-:W-:-:S03]  /*1760*/  IMAD.U32 R2, RZ, RZ, UR4 ;  /* 0x00000004ff027e24 */ /* 0x002fc6000f8e00ff */
[----:B------:R-:W-:Y:S01]  /*1770*/  @UP1 UIADD3 UR9, UR20, 0x6000, URZ ;  /* 0x0000600014091890 */ /* 0x000fe2000fffe03f */
[----:B------:R-:W-:Y:S01]  /*1780*/  @UP1 UMOV UR14, UR26 ;  /* 0x0000001a000e1c82 */ /* 0x000fe20008000000 */
[----:B------:R-:W-:Y:S01]  /*1790*/  @UP1 UMOV UR15, UR27 ;  /* 0x0000001b000f1c82 */ /* 0x000fe20008000000 */
[----:B------:R-:W-:Y:S01]  /*17a0*/  SHF.L.U32 R2, R2, 0x1f, RZ ;  /* 0x0000001f02027819 */ /* 0x000fe200000006ff */
[----:B------:R-:W-:Y:S06]  /*17b0*/  BAR.SYNC.DEFER_BLOCKING 0x0 ;  /* 0x0000000000007b1d */ /* 0x000fec0000010000 */
[----:B------:R1:W-:Y:S02]  /*17c0*/  @UP2 UTMALDG.2D [UR16], [UR6] ;  /* 0x00000010060025b4 */ /* 0x0003e40008008000 */
[----:B------:R-:W-:Y:S06]  /*17d0*/  BAR.SYNC.DEFER_BLOCKING 0x0 ;  /* 0x0000000000007b1d */ /* 0x000fec0000010000 */
[----:B------:R1:W-:Y:S02]  /*17e0*/  @UP3 UTMALDG.2D [UR8], [UR14] ;  /* 0x000000080e0035b4 */ /* 0x0003e40008008000 */
[----:B------:R-:W-:Y:S06]  /*17f0*/  BAR.SYNC.DEFER_BLOCKING 0x0 ;  /* 0x0000000000007b1d */ /* 0x000fec0000010000 */
[----:B------:R-:W2:Y:S02]  /*1800*/  SYNCS.PHASECHK.TRANS64.TRYWAIT P0, [UR20+0x6000], R2 ;  /* 0x00600002ff0075a7 */ /* 0x000ea40008000154 */
[----:B-12---:R-:W-:Y:S05]  /*1810*/  @!P0 BRA `(.L_x_48) ;  /* 0x0000000400548947 */ /* 0x006fea0003800000 */
.L_x_50:
[----:B------:R-:W-:Y:S01]  /*1820*/  USHF.L.U32 UR6, UR13, 0x6, URZ ;  /* 0x000000060d067899 */ /* 0x000fe2000800063f */
[----:B------:R-:W-:Y:S02]  /*1830*/  WARPGROUP.DEPBAR.LE gsb0, 0x0 ;  /* 0x00008000000079c5 */ /* 0x000fe40000010000 */
[----:B------:R-:W-:Y:S01]  /*1840*/  USHF.R.U32.HI UR8, URZ, 0x4, UR8 ;  /* 0x000000043f087899 */ /* 0x000fe20008011608 */
[----:B------:R-:W-:Y:S01]  /*1850*/  WARPGROUP.ARRIVE ;  /* 0x00000000000079c5 */ /* 0x000fe20000000000 */
[----:B------:R-:W-:Y:S01]  /*1860*/  ULOP3.LUT UR6, UR6, 0x100, URZ, 0xc0, !UPT ;  /* 0x0000010006067892 */ /* 0x000fe2000f8ec03f */
[----:B------:R-:W1:Y:S01]  /*1870*/  LDC R2, c[0x0][0x230] ;  /* 0x00008c00ff027b82 */ /* 0x000e620000000800 */
[----:B------:R-:W-:Y:S02]  /*1880*/  USGXT.U32 UR8, UR8, 0xe ;  /* 0x0000000e0808789a */ /* 0x000fe40008000000 */
[----:B------:R-:W-:Y:S01]  /*1890*/  ULEA.HI UR6, UR16, UR6, URZ, 0x1c ;  /* 0x0000000610067291 */ /* 0x000fe2000f8fe03f */
[----:B------:R-:W-:Y:S01]  /*18a0*/  UMOV UR21, 0x80000020 ;  /* 0x8000002000157882 */ /* 0x000fe20000000000 */
[----:B------:R-:W-:-:S02]  /*18b0*/  UMOV UR23, 0x80000020 ;  /* 0x8000002000177882 */ /* 0x000fc40000000000 */
[----:B------:R-:W-:Y:S01]  /*18c0*/  ULOP3.LUT UR6, UR6, 0x3fff, URZ, 0xc0, !UPT ;  /* 0x00003fff06067892 */ /* 0x000fe2000f8ec03f */
[----:B------:R-:W-:Y:S01]  /*18d0*/  UMOV UR22, UR8 ;  /* 0x0000000800167c82 */ /* 0x000fe20008000000 */
[----:B------:R-:W-:Y:S01]  /*18e0*/  UIADD3 UR18, UR18, 0x20, URZ ;  /* 0x0000002012127890 */ /* 0x000fe2000fffe03f */
[----:B------:R-:W-:Y:S01]  /*18f0*/  UMOV UR7, URZ ;  /* 0x0000003f00077c82 */ /* 0x000fe20008000000 */
[----:B------:R-:W-:-:S03]  /*1900*/  UIADD3 UR5, UR5, 0x1, URZ ;  /* 0x0000000105057890 */ /* 0x000fc6000fffe03f */
[----:B------:R-:W-:Y:S01]  /*1910*/  UMOV UR20, UR6 ;  /* 0x0000000600147c82 */ /* 0x000fe20008000000 */
[----:B------:R-:W-:Y:S01]  /*1920*/  UMOV UR9, URZ ;  /* 0x0000003f00097c82 */ /* 0x000fe20008000000 */
[----:B------:R-:W-:Y:S01]  /*1930*/  HGMMA.64x64x16.F32.BF16 R24, gdesc[UR20], R24 ;  /* 0x00e00000141879f0 */ /* 0x000fe20008701818 */
[----:B------:R-:W-:Y:S01]  /*1940*/  UMOV UR22, 0xfffffffe ;  /* 0xfffffffe00167882 */ /* 0x000fe20000000000 */
[----:B------:R-:W-:Y:S01]  /*1950*/  UMOV UR23, 0x7fffffdf ;  /* 0x7fffffdf00177882 */ /* 0x000fe20000000000 */
[----:B------:R-:W-:Y:S02]  /*1960*/  UISETP.NE.U32.AND UP0, UPT, UR5, 0x2, UPT ;  /* 0x000000020500788c */ /* 0x000fe4000bf05070 */
[----:B------:R-:W-:Y:S01]  /*1970*/  UIADD3.64 UR20, UR6, -UR22, URZ ;  /* 0x8000001606147297 */ /* 0x000fe2000fffe03f */
[----:B-1----:R-:W-:Y:S01]  /*1980*/  ISETP.LE.AND P0, PT, R2, UR18, PT ;  /* 0x0000001202007c0c */ /* 0x002fe2000bf03270 */
[----:B------:R-:W-:Y:S02]  /*1990*/  UIADD3.64 UR22, UR8, -UR22, URZ ;  /* 0x8000001608167297 */ /* 0x000fe4000fffe03f */
[----:B------:R-:W-:-:S02]  /*19a0*/  USEL UR6, URZ, 0x1, UP0 ;  /* 0x000000013f067887 */ /* 0x000fc40008000000 */
[----:B------:R-:W-:Y:S02]  /*19b0*/  USEL UR5, UR5, URZ, UP0 ;  /* 0x0000003f05057287 */ /* 0x000fe40008000000 */
[----:B------:R-:W-:-:S03]  /*19c0*/  ULOP3.LUT UR4, UR4, UR6, URZ, 0x3c, !UPT ;  /* 0x0000000604047292 */ /* 0x000fc6000f8e3c3f */
[----:B------:R-:W-:Y:S03]  /*19d0*/  HGMMA.64x64x16.F32.BF16 R24, gdesc[UR20], R24, gsb0 ;  /* 0x00e00000141879f0 */ /* 0x000fe60008001818 */
[----:B------:R-:W-:Y:S06]  /*19e0*/  @!P0 BRA `(.L_x_49) ;  /* 0xfffffffc00088947 */ /* 0x000fec000383ffff */
.L_x_47:
[----:B------:R-:W-:Y:S02]  /*19f0*/  WARPGROUP.DEPBAR.LE gsb0, 0x0 ;  /* 0x00008000000079c5 */ /* 0x000fe40000010000 */
[----:B----4-:R-:W-:Y:S01]  /*1a00*/  BAR.SYNC.DEFER_BLOCKING 0x0 ;  /* 0x0000000000007b1d */ /* 0x010fe20000010000 */
[C---:B-1----:R-:W-:Y:S01]  /*1a10*/  IMAD.SHL.U32 R2, R0.reuse, 0x80, RZ ;  /* 0x0000008000027824 */ /* 0x042fe200078e00ff */
[----:B------:R-:W-:Y:S01]  /*1a20*/  F2FP.BF16.F32.PACK_AB R24, R25, R24 ;  /* 0x000000181918723e */ /* 0x000fe200000010ff */
[----:B------:R-:W-:Y:S01]  /*1a30*/  IMAD.SHL.U32 R3, R0, 0x40, RZ ;  /* 0x0000004000037824 */ /* 0x000fe200078e00ff */
[----:B------:R-:W-:Y:S02]  /*1a40*/  F2FP.BF16.F32.PACK_AB R25, R27, R26 ;  /* 0x0000001a1b19723e */ /* 0x000fe400000010ff */
[----:B------:R-:W-:Y:S02]  /*1a50*/  ELECT P0, URZ, PT ;  /* 0x00000000003f782f */ /* 0x000fe40003800000 */
[----:B------:R-:W-:Y:S01]  /*1a60*/  LOP3.LUT R2, R2, 0x780, RZ, 0xc0, !PT ;  /* 0x0000078002027812 */ /* 0x000fe200078ec0ff */
[----:B------:R-:W-:Y:S01]  /*1a70*/  UMOV UR13, UR11 ;  /* 0x0000000b000d7c82 */ /* 0x000fe20008000000 */
[----:B------:R-:W-:Y:S01]  /*1a80*/  F2FP.BF16.F32.PACK_AB R32, R33, R32 ;  /* 0x000000202120723e */ /* 0x000fe200000010ff */
[----:B------:R-:W-:Y:S01]  /*1a90*/  UMOV UR14, UR19 ;  /* 0x00000013000e7c82 */ /* 0x000fe20008000000 */
[----:B---3--:R-:W-:Y:S01]  /*1aa0*/  LOP3.LUT R4, R2, 0x3800, R3, 0xf8, !PT ;  /* 0x0000380002047812 */ /* 0x008fe200078ef803 */
[----:B------:R-:W-:Y:S01]  /*1ab0*/  IMAD.SHL.U32 R2, R0, 0x10, RZ ;  /* 0x0000001000027824 */ /* 0x000fe200078e00ff */
[----:B------:R-:W-:-:S02]  /*1ac0*/  F2FP.BF16.F32.PACK_AB R26, R29, R28 ;  /* 0x0000001c1d1a723e */ /* 0x000fc400000010ff */
[----:B------:R-:W-:Y:S02]  /*1ad0*/  F2FP.BF16.F32.PACK_AB R27, R31, R30 ;  /* 0x0000001e1f1b723e */ /* 0x000fe400000010ff */
[----:B------:R-:W-:Y:S02]  /*1ae0*/  LOP3.LUT R3, R2, 0x70, RZ, 0xc0, !PT ;  /* 0x0000007002037812 */ /* 0x000fe400078ec0ff */
[----:B------:R-:W-:Y:S02]  /*1af0*/  F2FP.BF16.F32.PACK_AB R33, R35, R34 ;  /* 0x000000222321723e */ /* 0x000fe400000010ff */
[----:B------:R-:W-:Y:S02]  /*1b00*/  LOP3.LUT R3, R3, 0x10, R0, 0x78, !PT ;  /* 0x0000001003037812 */ /* 0x000fe400078e7800 */
[----:B------:R-:W-:Y:S01]  /*1b10*/  F2FP.BF16.F32.PACK_AB R40, R41, R40 ;  /* 0x000000282928723e */ /* 0x000fe200000010ff */
[----:B------:R-:W1:Y:S02]  /*1b20*/  @!P2 SYNCS.CCTL.IV [UR12+0x6000] ;  /* 0x00600000ff00a9b1 */ /* 0x000e64000800000c */
[----:B-1----:R-:W-:Y:S01]  /*1b30*/  BAR.SYNC.DEFER_BLOCKING 0x0 ;  /* 0x0000000000007b1d */ /* 0x002fe20000010000 */
[----:B------:R-:W-:-:S02]  /*1b40*/  LOP3.LUT R3, R4, R3, RZ, 0xfc, !PT ;  /* 0x0000000304037212 */ /* 0x000fc400078efcff */
[----:B------:R-:W-:Y:S02]  /*1b50*/  F2FP.BF16.F32.PACK_AB R34, R37, R36 ;  /* 0x000000242522723e */ /* 0x000fe400000010ff */
[C---:B------:R-:W-:Y:S01]  /*1b60*/  LOP3.LUT R2, R3.reuse, 0x20, RZ, 0x3c, !PT ;  /* 0x0000002003027812 */ /* 0x040fe200078e3cff */
[C---:B------:R-:W-:Y:S01]  /*1b70*/  VIADD R0, R3.reuse, UR12 ;  /* 0x0000000c03007c36 */ /* 0x040fe20008000000 */
[C---:B------:R-:W-:Y:S02]  /*1b80*/  LOP3.LUT R4, R3.reuse, 0x40, RZ, 0x3c, !PT ;  /* 0x0000004003047812 */ /* 0x040fe400078e3cff */
[----:B------:R-:W-:Y:S01]  /*1b90*/  LOP3.LUT R3, R3, 0x60, RZ, 0x3c, !PT ;  /* 0x0000006003037812 */ /* 0x000fe200078e3cff */
[----:B------:R-:W-:Y:S01]  /*1ba0*/  VIADD R2, R2, UR12 ;  /* 0x0000000c02027c36 */ /* 0x000fe20008000000 */
[----:B------:R-:W-:Y:S01]  /*1bb0*/  F2FP.BF16.F32.PACK_AB R35, R39, R38 ;  /* 0x000000262723723e */ /* 0x000fe200000010ff */
[----:B------:R-:W-:Y:S01]  /*1bc0*/  VIADD R4, R4, UR12 ;  /* 0x0000000c04047c36 */ /* 0x000fe20008000000 */
[----:B------:R-:W-:Y:S01]  /*1bd0*/  F2FP.BF16.F32.PACK_AB R41, R43, R42 ;  /* 0x0000002a2b29723e */ /* 0x000fe200000010ff */
[----:B------:R-:W-:Y:S01]  /*1be0*/  VIADD R3, R3, UR12 ;  /* 0x0000000c03037c36 */ /* 0x000fe20008000000 */
[----:B------:R-:W-:-:S02]  /*1bf0*/  F2FP.BF16.F32.PACK_AB R48, R49, R48 ;  /* 0x000000303130723e */ /* 0x000fc400000010ff */
[----:B------:R-:W-:Y:S02]  /*1c00*/  F2FP.BF16.F32.PACK_AB R42, R45, R44 ;  /* 0x0000002c2d2a723e */ /* 0x000fe400000010ff */
[----:B------:R-:W-:Y:S02]  /*1c10*/  F2FP.BF16.F32.PACK_AB R43, R47, R46 ;  /* 0x0000002e2f2b723e */ /* 0x000fe400000010ff */
[----:B------:R-:W-:Y:S02]  /*1c20*/  F2FP.BF16.F32.PACK_AB R49, R51, R50 ;  /* 0x000000323331723e */ /* 0x000fe400000010ff */
[----:B------:R-:W-:Y:S01]  /*1c30*/  F2FP.BF16.F32.PACK_AB R50, R53, R52 ;  /* 0x000000343532723e */ /* 0x000fe200000010ff */
[----:B------:R-:W1:Y:S01]  /*1c40*/  @!P2 SYNCS.CCTL.IV [UR12+0x6008] ;  /* 0x00600800ff00a9b1 */ /* 0x000e62000800000c */
[----:B------:R-:W-:Y:S01]  /*1c50*/  F2FP.BF16.F32.PACK_AB R51, R55, R54 ;  /* 0x000000363733723e */ /* 0x000fe200000010ff */
[----:B-1----:R-:W-:Y:S01]  /*1c60*/  STSM.16.M88.4 [R0], R24 ;  /* 0x0000001800007844 */ /* 0x002fe20000000200 */
[----:B------:R-:W-:-:S03]  /*1c70*/  ISETP.LT.U32.AND P0, PT, R6, 0x20, P0 ;  /* 0x000000200600780c */ /* 0x000fc60000701070 */
[----:B------:R-:W-:Y:S04]  /*1c80*/  STSM.16.M88.4 [R2], R32 ;  /* 0x0000002002007844 */ /* 0x000fe80000000200 */
[----:B------:R-:W-:Y:S04]  /*1c90*/  STSM.16.M88.4 [R4], R40 ;  /* 0x0000002804007844 */ /* 0x000fe80000000200 */
[----:B------:R-:W-:Y:S02]  /*1ca0*/  STSM.16.M88.4 [R3], R48 ;  /* 0x0000003003007844 */ /* 0x000fe40000000200 */
[----:B------:R-:W-:Y:S01]  /*1cb0*/  VOTEU.ANY UP0, P0 ;  /* 0x00000000003f7886 */ /* 0x000fe20000000100 */
[----:B------:R-:W-:Y:S01]  /*1cc0*/  VOTEU.ANY UP1, P0 ;  /* 0x00000000003f7886 */ /* 0x000fe20000020100 */
[----:B------:R1:W-:Y:S06]  /*1cd0*/  MEMBAR.ALL.CTA ;  /* 0x0000000000007992 */ /* 0x0003ec0000008000 */
[----:B-1----:R-:W1:Y:S01]  /*1ce0*/  FENCE.VIEW.ASYNC.S ;  /* 0x00000000000073c6 */ /* 0x002e620000000000 */
[----:B--2---:R-:W-:Y:S01]  /*1cf0*/  @UP0 UMOV UR6, UR28 ;  /* 0x0000001c00060c82 */ /* 0x004fe20008000000 */
[----:B------:R-:W-:Y:S01]  /*1d00*/  @UP0 UMOV UR7, UR29 ;  /* 0x0000001d00070c82 */ /* 0x000fe20008000000 */
[----:B-1----:R-:W-:Y:S06]  /*1d10*/  BAR.SYNC.DEFER_BLOCKING 0x0 ;  /* 0x0000000000007b1d */ /* 0x002fec0000010000 */
[----:B------:R1:W-:Y:S01]  /*1d20*/  @UP1 UTMASTG.2D [UR12], [UR6] ;  /* 0x0000000c060013b5 */ /* 0x0003e20008008000 */
[----:B------:R0:W-:Y:S01]  /*1d30*/  UTMACMDFLUSH ;  /* 0x00000000000079b7 */ /* 0x0001e20000000000 */
[----:B------:R-:W-:-:S04]  /*1d40*/  DEPBAR.LE SB0, 0x0 ;  /* 0x000080000000791a */ /* 0x000fc80000000000 */
[----:B------:R-:W-:Y:S06]  /*1d50*/  BAR.SYNC.DEFER_BLOCKING 0x0 ;  /* 0x0000000000007b1d */ /* 0x000fec0000010000 */
[----:B-1----:R-:W-:Y:S05]  /*1d60*/  EXIT ;  /* 0x000000000000794d */ /* 0x002fea0003800000 */
.L_x_48:
[----:B------:R-:W1:Y:S02]  /*1d70*/  SYNCS.PHASECHK.TRANS64.TRYWAIT P0, [UR20+0x6000], R2 ;  /* 0x00600002ff0075a7 */ /* 0x000e640008000154 */
[----:B-1----:R-:W-:Y:S05]  /*1d80*/  @!P0 BRA `(.L_x_48) ;  /* 0xfffffffc00f88947 */ /* 0x002fea000383ffff */
[----:B------:R-:W-:Y:S05]  /*1d90*/  BRA `(.L_x_50) ;  /* 0xfffffff800a07947 */ /* 0x000fea000383ffff */
.L_x_51:
[----:B------:R-:W-:-:S00]  /*1da0*/  BRA `(.L_x_51) ;  /* 0xfffffffc00fc7947 */ /* 0x000fc0000383ffff */
[----:B------:R-:W-:-:S00]  /*1db0*/  NOP ;  /* 0x0000000000007918 */ /* 0x000fc00000000000 */
        /* <DEDUP_REMOVED lines=12> */
.L_x_52:


//--------------------- .nv.shared.gluon_wgmma    --------------------------
	.section	.nv.shared.gluon_wgmma,"aw",@nobits
	.sectionflags	@""
	.align	16
	.zero		1024


//--------------------- .nv.shared.reserved.0     --------------------------
	.section	.nv.shared.reserved.0,"aw",@nobits
	.weak		__nv_reservedSMEM_offset_0_alias
	.size		__nv_reservedSMEM_offset_0_alias, 0, 0
	.other		__nv_reservedSMEM_offset_0_alias,@"STO_CUDA_RESERVED_SHARED STV_DEFAULT"
__nv_reservedSMEM_offset_0_alias:
	.zero		0


//--------------------- .nv.constant0.gluon_wgmma --------------------------
	.section	.nv.constant0.gluon_wgmma,"a",@progbits
	.sectionflags	@""
	.align	4
.nv.constant0.gluon_wgmma:
	.zero		608


//--------------------- SYMBOLS --------------------------

	.type		.nv.reservedSmem.offset0,@object
	.size		.nv.reservedSmem.offset0,0x4
